	.target	sm_100a

	.elftype	@"ET_EXEC"


//--------------------- .note.nv.tkinfo           --------------------------
	.section	.note.nv.tkinfo,"",@"SHT_NOTE"
	.sectionflags	@"SHF_NOTE_NV_TKINFO"
	.tkinfo
        /*0018*/ 	.word	0x00000002
        /*0030*/ 	.string	""
        /*0030*/ 	.string	"ptxas"
        /*0030*/ 	.string	"Cuda compilation tools, release 13.0, V13.0.88"
        /*0030*/ 	.string	"Build cuda_13.0.r13.0/compiler.36424714_0"
        /*0030*/ 	.string	"-arch sm_100a -m 64 "



//--------------------- .note.nv.cuinfo           --------------------------
	.section	.note.nv.cuinfo,"",@"SHT_NOTE"
	.sectionflags	@"SHF_NOTE_NV_CUINFO"
        /*0018*/ 	.short	0x0002
        /*001a*/ 	.short	0x0064
        /*001c*/ 	.short	0x0082
	.zero		2


//--------------------- .nv.info                  --------------------------
	.section	.nv.info,"",@"SHT_CUDA_INFO"
	.align	4


	//----- nvinfo : EIATTR_REGCOUNT
	.align		4
        /*0000*/ 	.byte	0x04, 0x2f
        /*0002*/ 	.short	(.L_12 - .L_11)
	.align		4
.L_11:
        /*0004*/ 	.word	index@(_ZN7cutlass13device_kernelIN5flash11enable_sm90INS1_16FlashAttnFwdSm90INS1_25CollectiveMainloopFwdSm90ILi2EN4cute5tupleIJNS5_1CILi1EEES8_S8_EEENS6_IJNS7_ILi128EEESA_NS7_ILi192EEEEEELi128ENS_6half_tEfNS_4arch4Sm90ELb1ELb0ELb0ELb1ELb0ELb1ELb0ELb1ELb1ELb1ELb1ELb0EEENS1_21CollectiveEpilogueFwdINS6_IJSA_SA_SA_EEES9_SD_SF_Li256ELb1ELb1ELb1ELb0EEENS1_36VarlenDynamicPersistentTileSchedulerILi128ELi128ELi256ELi128ELb1ELb1ELb1ELb1ELb1ELb1EEEEEEEEEvNT_6ParamsE)
        /*0008*/ 	.word	0x00000004


	//----- nvinfo : EIATTR_FRAME_SIZE
	.align		4
.L_12:
        /*000c*/ 	.byte	0x04, 0x11
        /*000e*/ 	.short	(.L_14 - .L_13)
	.align		4
.L_13:
        /*0010*/ 	.word	index@(_ZN7cutlass13device_kernelIN5flash11enable_sm90INS1_16FlashAttnFwdSm90INS1_25CollectiveMainloopFwdSm90ILi2EN4cute5tupleIJNS5_1CILi1EEES8_S8_EEENS6_IJNS7_ILi128EEESA_NS7_ILi192EEEEEELi128ENS_6half_tEfNS_4arch4Sm90ELb1ELb0ELb0ELb1ELb0ELb1ELb0ELb1ELb1ELb1ELb1ELb0EEENS1_21CollectiveEpilogueFwdINS6_IJSA_SA_SA_EEES9_SD_SF_Li256ELb1ELb1ELb1ELb0EEENS1_36VarlenDynamicPersistentTileSchedulerILi128ELi128ELi256ELi128ELb1ELb1ELb1ELb1ELb1ELb1EEEEEEEEEvNT_6ParamsE)
        /*0014*/ 	.word	0x00000000


	//----- nvinfo : EIATTR_REGCOUNT
	.align		4
.L_14:
        /*0018*/ 	.byte	0x04, 0x2f
        /*001a*/ 	.short	(.L_16 - .L_15)
	.align		4
.L_15:
        /*001c*/ 	.word	index@(_ZN7cutlass13device_kernelIN5flash11enable_sm90INS1_16FlashAttnFwdSm90INS1_25CollectiveMainloopFwdSm90ILi2EN4cute5tupleIJNS5_1CILi1EEES8_S8_EEENS6_IJNS7_ILi128EEESA_NS7_ILi192EEEEEELi128ENS_6half_tEfNS_4arch4Sm90ELb1ELb0ELb0ELb1ELb0ELb0ELb0ELb1ELb1ELb1ELb1ELb0EEENS1_21CollectiveEpilogueFwdINS6_IJSA_SA_SA_EEES9_SD_SF_Li256ELb1ELb1ELb1ELb0EEENS1_36VarlenDynamicPersistentTileSchedulerILi128ELi128ELi256ELi128ELb1ELb1ELb1ELb1ELb1ELb1EEEEEEEEEvNT_6ParamsE)
        /*0020*/ 	.word	0x00000004


	//----- nvinfo : EIATTR_FRAME_SIZE
	.align		4
.L_16:
        /*0024*/ 	.byte	0x04, 0x11
        /*0026*/ 	.short	(.L_18 - .L_17)
	.align		4
.L_17:
        /*0028*/ 	.word	index@(_ZN7cutlass13device_kernelIN5flash11enable_sm90INS1_16FlashAttnFwdSm90INS1_25CollectiveMainloopFwdSm90ILi2EN4cute5tupleIJNS5_1CILi1EEES8_S8_EEENS6_IJNS7_ILi128EEESA_NS7_ILi192EEEEEELi128ENS_6half_tEfNS_4arch4Sm90ELb1ELb0ELb0ELb1ELb0ELb0ELb0ELb1ELb1ELb1ELb1ELb0EEENS1_21CollectiveEpilogueFwdINS6_IJSA_SA_SA_EEES9_SD_SF_Li256ELb1ELb1ELb1ELb0EEENS1_36VarlenDynamicPersistentTileSchedulerILi128ELi128ELi256ELi128ELb1ELb1ELb1ELb1ELb1ELb1EEEEEEEEEvNT_6ParamsE)
        /*002c*/ 	.word	0x00000000


	//----- nvinfo : EIATTR_REGCOUNT
	.align		4
.L_18:
        /*0030*/ 	.byte	0x04, 0x2f
        /*0032*/ 	.short	(.L_20 - .L_19)
	.align		4
.L_19:
        /*0034*/ 	.word	index@(_ZN7cutlass13device_kernelIN5flash11enable_sm90INS1_16FlashAttnFwdSm90INS1_25CollectiveMainloopFwdSm90ILi2EN4cute5tupleIJNS5_1CILi1EEES8_S8_EEENS6_IJNS7_ILi128EEESA_NS7_ILi192EEEEEELi128ENS_6half_tEfNS_4arch4Sm90ELb1ELb0ELb0ELb0ELb0ELb0ELb0ELb1ELb1ELb1ELb1ELb0EEENS1_21CollectiveEpilogueFwdINS6_IJSA_SA_SA_EEES9_SD_SF_Li256ELb0ELb1ELb1ELb0EEENS1_19SingleTileSchedulerILb0ELb1ELb1ELi128EEEEEEEEEvNT_6ParamsE)
        /*0038*/ 	.word	0x00000004


	//----- nvinfo : EIATTR_FRAME_SIZE
	.align		4
.L_20:
        /*003c*/ 	.byte	0x04, 0x11
        /*003e*/ 	.short	(.L_22 - .L_21)
	.align		4
.L_21:
        /*0040*/ 	.word	index@(_ZN7cutlass13device_kernelIN5flash11enable_sm90INS1_16FlashAttnFwdSm90INS1_25CollectiveMainloopFwdSm90ILi2EN4cute5tupleIJNS5_1CILi1EEES8_S8_EEENS6_IJNS7_ILi128EEESA_NS7_ILi192EEEEEELi128ENS_6half_tEfNS_4arch4Sm90ELb1ELb0ELb0ELb0ELb0ELb0ELb0ELb1ELb1ELb1ELb1ELb0EEENS1_21CollectiveEpilogueFwdINS6_IJSA_SA_SA_EEES9_SD_SF_Li256ELb0ELb1ELb1ELb0EEENS1_19SingleTileSchedulerILb0ELb1ELb1ELi128EEEEEEEEEvNT_6ParamsE)
        /*0044*/ 	.word	0x00000000


	//----- nvinfo : EIATTR_REGCOUNT
	.align		4
.L_22:
        /*0048*/ 	.byte	0x04, 0x2f
        /*004a*/ 	.short	(.L_24 - .L_23)
	.align		4
.L_23:
        /*004c*/ 	.word	index@(_ZN7cutlass13device_kernelIN5flash11enable_sm90INS1_16FlashAttnFwdSm90INS1_25CollectiveMainloopFwdSm90ILi2EN4cute5tupleIJNS5_1CILi1EEES8_S8_EEENS6_IJNS7_ILi128EEENS7_ILi96EEENS7_ILi192EEEEEELi128ENS_6half_tEfNS_4arch4Sm90ELb0ELb1ELb0ELb1ELb0ELb1ELb0ELb1ELb1ELb1ELb1ELb0EEENS1_21CollectiveEpilogueFwdINS6_IJSA_SA_SB_EEES9_SE_SG_Li256ELb1ELb1ELb1ELb0EEENS1_36VarlenDynamicPersistentTileSchedulerILi128ELi96ELi256ELi128ELb1ELb1ELb1ELb1ELb0ELb1EEEEEEEEEvNT_6ParamsE)
        /*0050*/ 	.word	0x00000004


	//----- nvinfo : EIATTR_FRAME_SIZE
	.align		4
.L_24:
        /*0054*/ 	.byte	0x04, 0x11
        /*0056*/ 	.short	(.L_26 - .L_25)
	.align		4
.L_25:
        /*0058*/ 	.word	index@(_ZN7cutlass13device_kernelIN5flash11enable_sm90INS1_16FlashAttnFwdSm90INS1_25CollectiveMainloopFwdSm90ILi2EN4cute5tupleIJNS5_1CILi1EEES8_S8_EEENS6_IJNS7_ILi128EEENS7_ILi96EEENS7_ILi192EEEEEELi128ENS_6half_tEfNS_4arch4Sm90ELb0ELb1ELb0ELb1ELb0ELb1ELb0ELb1ELb1ELb1ELb1ELb0EEENS1_21CollectiveEpilogueFwdINS6_IJSA_SA_SB_EEES9_SE_SG_Li256ELb1ELb1ELb1ELb0EEENS1_36VarlenDynamicPersistentTileSchedulerILi128ELi96ELi256ELi128ELb1ELb1ELb1ELb1ELb0ELb1EEEEEEEEEvNT_6ParamsE)
        /*005c*/ 	.word	0x00000000


	//----- nvinfo : EIATTR_REGCOUNT
	.align		4
.L_26:
        /*0060*/ 	.byte	0x04, 0x2f
        /*0062*/ 	.short	(.L_28 - .L_27)
	.align		4
.L_27:
        /*0064*/ 	.word	index@(_ZN7cutlass13device_kernelIN5flash11enable_sm90INS1_16FlashAttnFwdSm90INS1_25CollectiveMainloopFwdSm90ILi2EN4cute5tupleIJNS5_1CILi1EEES8_S8_EEENS6_IJNS7_ILi128EEENS7_ILi96EEENS7_ILi192EEEEEELi128ENS_6half_tEfNS_4arch4Sm90ELb0ELb1ELb0ELb1ELb0ELb0ELb0ELb1ELb1ELb1ELb1ELb0EEENS1_21CollectiveEpilogueFwdINS6_IJSA_SA_SB_EEES9_SE_SG_Li256ELb1ELb1ELb1ELb0EEENS1_36VarlenDynamicPersistentTileSchedulerILi128ELi96ELi256ELi128ELb1ELb1ELb1ELb1ELb0ELb1EEEEEEEEEvNT_6ParamsE)
        /*0068*/ 	.word	0x00000004


	//----- nvinfo : EIATTR_FRAME_SIZE
	.align		4
.L_28:
        /*006c*/ 	.byte	0x04, 0x11
        /*006e*/ 	.short	(.L_30 - .L_29)
	.align		4
.L_29:
        /*0070*/ 	.word	index@(_ZN7cutlass13device_kernelIN5flash11enable_sm90INS1_16FlashAttnFwdSm90INS1_25CollectiveMainloopFwdSm90ILi2EN4cute5tupleIJNS5_1CILi1EEES8_S8_EEENS6_IJNS7_ILi128EEENS7_ILi96EEENS7_ILi192EEEEEELi128ENS_6half_tEfNS_4arch4Sm90ELb0ELb1ELb0ELb1ELb0ELb0ELb0ELb1ELb1ELb1ELb1ELb0EEENS1_21CollectiveEpilogueFwdINS6_IJSA_SA_SB_EEES9_SE_SG_Li256ELb1ELb1ELb1ELb0EEENS1_36VarlenDynamicPersistentTileSchedulerILi128ELi96ELi256ELi128ELb1ELb1ELb1ELb1ELb0ELb1EEEEEEEEEvNT_6ParamsE)
        /*0074*/ 	.word	0x00000000


	//----- nvinfo : EIATTR_REGCOUNT
	.align		4
.L_30:
        /*0078*/ 	.byte	0x04, 0x2f
        /*007a*/ 	.short	(.L_32 - .L_31)
	.align		4
.L_31:
        /*007c*/ 	.word	index@(_ZN7cutlass13device_kernelIN5flash11enable_sm90INS1_16FlashAttnFwdSm90INS1_25CollectiveMainloopFwdSm90ILi2EN4cute5tupleIJNS5_1CILi1EEES8_S8_EEENS6_IJNS7_ILi128EEENS7_ILi96EEENS7_ILi192EEEEEELi128ENS_6half_tEfNS_4arch4Sm90ELb0ELb1ELb0ELb0ELb0ELb0ELb0ELb1ELb1ELb1ELb1ELb0EEENS1_21CollectiveEpilogueFwdINS6_IJSA_SA_SB_EEES9_SE_SG_Li256ELb0ELb1ELb1ELb0EEENS1_19SingleTileSchedulerILb0ELb1ELb1ELi128EEEEEEEEEvNT_6ParamsE)
        /*0080*/ 	.word	0x00000004


	//----- nvinfo : EIATTR_FRAME_SIZE
	.align		4
.L_32:
        /*0084*/ 	.byte	0x04, 0x11
        /*0086*/ 	.short	(.L_34 - .L_33)
	.align		4
.L_33:
        /*0088*/ 	.word	index@(_ZN7cutlass13device_kernelIN5flash11enable_sm90INS1_16FlashAttnFwdSm90INS1_25CollectiveMainloopFwdSm90ILi2EN4cute5tupleIJNS5_1CILi1EEES8_S8_EEENS6_IJNS7_ILi128EEENS7_ILi96EEENS7_ILi192EEEEEELi128ENS_6half_tEfNS_4arch4Sm90ELb0ELb1ELb0ELb0ELb0ELb0ELb0ELb1ELb1ELb1ELb1ELb0EEENS1_21CollectiveEpilogueFwdINS6_IJSA_SA_SB_EEES9_SE_SG_Li256ELb0ELb1ELb1ELb0EEENS1_19SingleTileSchedulerILb0ELb1ELb1ELi128EEEEEEEEEvNT_6ParamsE)
        /*008c*/ 	.word	0x00000000


	//----- nvinfo : EIATTR_REGCOUNT
	.align		4
.L_34:
        /*0090*/ 	.byte	0x04, 0x2f
        /*0092*/ 	.short	(.L_36 - .L_35)
	.align		4
.L_35:
        /*0094*/ 	.word	index@(_ZN7cutlass13device_kernelIN5flash11enable_sm90INS1_16FlashAttnFwdSm90INS1_25CollectiveMainloopFwdSm90ILi2EN4cute5tupleIJNS5_1CILi1EEES8_S8_EEENS6_IJNS7_ILi128EEESA_NS7_ILi192EEEEEELi128ENS_6half_tEfNS_4arch4Sm90ELb0ELb0ELb0ELb1ELb0ELb1ELb0ELb1ELb1ELb1ELb1ELb0EEENS1_21CollectiveEpilogueFwdINS6_IJSA_SA_SA_EEES9_SD_SF_Li256ELb1ELb1ELb1ELb0EEENS1_36VarlenDynamicPersistentTileSchedulerILi128ELi128ELi256ELi128ELb1ELb1ELb1ELb0ELb1ELb1EEEEEEEEEvNT_6ParamsE)
        /*0098*/ 	.word	0x00000004


	//----- nvinfo : EIATTR_FRAME_SIZE
	.align		4
.L_36:
        /*009c*/ 	.byte	0x04, 0x11
        /*009e*/ 	.short	(.L_38 - .L_37)
	.align		4
.L_37:
        /*00a0*/ 	.word	index@(_ZN7cutlass13device_kernelIN5flash11enable_sm90INS1_16FlashAttnFwdSm90INS1_25CollectiveMainloopFwdSm90ILi2EN4cute5tupleIJNS5_1CILi1EEES8_S8_EEENS6_IJNS7_ILi128EEESA_NS7_ILi192EEEEEELi128ENS_6half_tEfNS_4arch4Sm90ELb0ELb0ELb0ELb1ELb0ELb1ELb0ELb1ELb1ELb1ELb1ELb0EEENS1_21CollectiveEpilogueFwdINS6_IJSA_SA_SA_EEES9_SD_SF_Li256ELb1ELb1ELb1ELb0EEENS1_36VarlenDynamicPersistentTileSchedulerILi128ELi128ELi256ELi128ELb1ELb1ELb1ELb0ELb1ELb1EEEEEEEEEvNT_6ParamsE)
        /*00a4*/ 	.word	0x00000000


	//----- nvinfo : EIATTR_REGCOUNT
	.align		4
.L_38:
        /*00a8*/ 	.byte	0x04, 0x2f
        /*00aa*/ 	.short	(.L_40 - .L_39)
	.align		4
.L_39:
        /*00ac*/ 	.word	index@(_ZN7cutlass13device_kernelIN5flash11enable_sm90INS1_16FlashAttnFwdSm90INS1_25CollectiveMainloopFwdSm90ILi2EN4cute5tupleIJNS5_1CILi1EEES8_S8_EEENS6_IJNS7_ILi128EEESA_NS7_ILi192EEEEEELi128ENS_6half_tEfNS_4arch4Sm90ELb0ELb0ELb0ELb1ELb0ELb0ELb0ELb1ELb1ELb1ELb1ELb0EEENS1_21CollectiveEpilogueFwdINS6_IJSA_SA_SA_EEES9_SD_SF_Li256ELb1ELb1ELb1ELb0EEENS1_36VarlenDynamicPersistentTileSchedulerILi128ELi128ELi256ELi128ELb1ELb1ELb1ELb0ELb1ELb1EEEEEEEEEvNT_6ParamsE)
        /*00b0*/ 	.word	0x00000004


	//----- nvinfo : EIATTR_FRAME_SIZE
	.align		4
.L_40:
        /*00b4*/ 	.byte	0x04, 0x11
        /*00b6*/ 	.short	(.L_42 - .L_41)
	.align		4
.L_41:
        /*00b8*/ 	.word	index@(_ZN7cutlass13device_kernelIN5flash11enable_sm90INS1_16FlashAttnFwdSm90INS1_25CollectiveMainloopFwdSm90ILi2EN4cute5tupleIJNS5_1CILi1EEES8_S8_EEENS6_IJNS7_ILi128EEESA_NS7_ILi192EEEEEELi128ENS_6half_tEfNS_4arch4Sm90ELb0ELb0ELb0ELb1ELb0ELb0ELb0ELb1ELb1ELb1ELb1ELb0EEENS1_21CollectiveEpilogueFwdINS6_IJSA_SA_SA_EEES9_SD_SF_Li256ELb1ELb1ELb1ELb0EEENS1_36VarlenDynamicPersistentTileSchedulerILi128ELi128ELi256ELi128ELb1ELb1ELb1ELb0ELb1ELb1EEEEEEEEEvNT_6ParamsE)
        /*00bc*/ 	.word	0x00000000


	//----- nvinfo : EIATTR_REGCOUNT
	.align		4
.L_42:
        /*00c0*/ 	.byte	0x04, 0x2f
        /*00c2*/ 	.short	(.L_44 - .L_43)
	.align		4
.L_43:
        /*00c4*/ 	.word	index@(_ZN7cutlass13device_kernelIN5flash11enable_sm90INS1_16FlashAttnFwdSm90INS1_25CollectiveMainloopFwdSm90ILi2EN4cute5tupleIJNS5_1CILi1EEES8_S8_EEENS6_IJNS7_ILi128EEESA_NS7_ILi192EEEEEELi128ENS_6half_tEfNS_4arch4Sm90ELb0ELb0ELb0ELb0ELb0ELb0ELb0ELb1ELb1ELb1ELb1ELb0EEENS1_21CollectiveEpilogueFwdINS6_IJSA_SA_SA_EEES9_SD_SF_Li256ELb0ELb1ELb1ELb0EEENS1_19SingleTileSchedulerILb0ELb1ELb1ELi128EEEEEEEEEvNT_6ParamsE)
        /*00c8*/ 	.word	0x00000004


	//----- nvinfo : EIATTR_FRAME_SIZE
	.align		4
.L_44:
        /*00cc*/ 	.byte	0x04, 0x11
        /*00ce*/ 	.short	(.L_46 - .L_45)
	.align		4
.L_45:
        /*00d0*/ 	.word	index@(_ZN7cutlass13device_kernelIN5flash11enable_sm90INS1_16FlashAttnFwdSm90INS1_25CollectiveMainloopFwdSm90ILi2EN4cute5tupleIJNS5_1CILi1EEES8_S8_EEENS6_IJNS7_ILi128EEESA_NS7_ILi192EEEEEELi128ENS_6half_tEfNS_4arch4Sm90ELb0ELb0ELb0ELb0ELb0ELb0ELb0ELb1ELb1ELb1ELb1ELb0EEENS1_21CollectiveEpilogueFwdINS6_IJSA_SA_SA_EEES9_SD_SF_Li256ELb0ELb1ELb1ELb0EEENS1_19SingleTileSchedulerILb0ELb1ELb1ELi128EEEEEEEEEvNT_6ParamsE)
        /*00d4*/ 	.word	0x00000000


	//----- nvinfo : EIATTR_MIN_STACK_SIZE
	.align		4
.L_46:
        /*00d8*/ 	.byte	0x04, 0x12
        /*00da*/ 	.short	(.L_48 - .L_47)
	.align		4
.L_47:
        /*00dc*/ 	.word	index@(_ZN7cutlass13device_kernelIN5flash11enable_sm90INS1_16FlashAttnFwdSm90INS1_25CollectiveMainloopFwdSm90ILi2EN4cute5tupleIJNS5_1CILi1EEES8_S8_EEENS6_IJNS7_ILi128EEESA_NS7_ILi192EEEEEELi128ENS_6half_tEfNS_4arch4Sm90ELb0ELb0ELb0ELb0ELb0ELb0ELb0ELb1ELb1ELb1ELb1ELb0EEENS1_21CollectiveEpilogueFwdINS6_IJSA_SA_SA_EEES9_SD_SF_Li256ELb0ELb1ELb1ELb0EEENS1_19SingleTileSchedulerILb0ELb1ELb1ELi128EEEEEEEEEvNT_6ParamsE)
        /*00e0*/ 	.word	0x00000000


	//----- nvinfo : EIATTR_MIN_STACK_SIZE
	.align		4
.L_48:
        /*00e4*/ 	.byte	0x04, 0x12
        /*00e6*/ 	.short	(.L_50 - .L_49)
	.align		4
.L_49:
        /*00e8*/ 	.word	index@(_ZN7cutlass13device_kernelIN5flash11enable_sm90INS1_16FlashAttnFwdSm90INS1_25CollectiveMainloopFwdSm90ILi2EN4cute5tupleIJNS5_1CILi1EEES8_S8_EEENS6_IJNS7_ILi128EEESA_NS7_ILi192EEEEEELi128ENS_6half_tEfNS_4arch4Sm90ELb0ELb0ELb0ELb1ELb0ELb0ELb0ELb1ELb1ELb1ELb1ELb0EEENS1_21CollectiveEpilogueFwdINS6_IJSA_SA_SA_EEES9_SD_SF_Li256ELb1ELb1ELb1ELb0EEENS1_36VarlenDynamicPersistentTileSchedulerILi128ELi128ELi256ELi128ELb1ELb1ELb1ELb0ELb1ELb1EEEEEEEEEvNT_6ParamsE)
        /*00ec*/ 	.word	0x00000000


	//----- nvinfo : EIATTR_MIN_STACK_SIZE
	.align		4
.L_50:
        /*00f0*/ 	.byte	0x04, 0x12
        /*00f2*/ 	.short	(.L_52 - .L_51)
	.align		4
.L_51:
        /*00f4*/ 	.word	index@(_ZN7cutlass13device_kernelIN5flash11enable_sm90INS1_16FlashAttnFwdSm90INS1_25CollectiveMainloopFwdSm90ILi2EN4cute5tupleIJNS5_1CILi1EEES8_S8_EEENS6_IJNS7_ILi128EEESA_NS7_ILi192EEEEEELi128ENS_6half_tEfNS_4arch4Sm90ELb0ELb0ELb0ELb1ELb0ELb1ELb0ELb1ELb1ELb1ELb1ELb0EEENS1_21CollectiveEpilogueFwdINS6_IJSA_SA_SA_EEES9_SD_SF_Li256ELb1ELb1ELb1ELb0EEENS1_36VarlenDynamicPersistentTileSchedulerILi128ELi128ELi256ELi128ELb1ELb1ELb1ELb0ELb1ELb1EEEEEEEEEvNT_6ParamsE)
        /*00f8*/ 	.word	0x00000000


	//----- nvinfo : EIATTR_MIN_STACK_SIZE
	.align		4
.L_52:
        /*00fc*/ 	.byte	0x04, 0x12
        /*00fe*/ 	.short	(.L_54 - .L_53)
	.align		4
.L_53:
        /*0100*/ 	.word	index@(_ZN7cutlass13device_kernelIN5flash11enable_sm90INS1_16FlashAttnFwdSm90INS1_25CollectiveMainloopFwdSm90ILi2EN4cute5tupleIJNS5_1CILi1EEES8_S8_EEENS6_IJNS7_ILi128EEENS7_ILi96EEENS7_ILi192EEEEEELi128ENS_6half_tEfNS_4arch4Sm90ELb0ELb1ELb0ELb0ELb0ELb0ELb0ELb1ELb1ELb1ELb1ELb0EEENS1_21CollectiveEpilogueFwdINS6_IJSA_SA_SB_EEES9_SE_SG_Li256ELb0ELb1ELb1ELb0EEENS1_19SingleTileSchedulerILb0ELb1ELb1ELi128EEEEEEEEEvNT_6ParamsE)
        /*0104*/ 	.word	0x00000000


	//----- nvinfo : EIATTR_MIN_STACK_SIZE
	.align		4
.L_54:
        /*0108*/ 	.byte	0x04, 0x12
        /*010a*/ 	.short	(.L_56 - .L_55)
	.align		4
.L_55:
        /*010c*/ 	.word	index@(_ZN7cutlass13device_kernelIN5flash11enable_sm90INS1_16FlashAttnFwdSm90INS1_25CollectiveMainloopFwdSm90ILi2EN4cute5tupleIJNS5_1CILi1EEES8_S8_EEENS6_IJNS7_ILi128EEENS7_ILi96EEENS7_ILi192EEEEEELi128ENS_6half_tEfNS_4arch4Sm90ELb0ELb1ELb0ELb1ELb0ELb0ELb0ELb1ELb1ELb1ELb1ELb0EEENS1_21CollectiveEpilogueFwdINS6_IJSA_SA_SB_EEES9_SE_SG_Li256ELb1ELb1ELb1ELb0EEENS1_36VarlenDynamicPersistentTileSchedulerILi128ELi96ELi256ELi128ELb1ELb1ELb1ELb1ELb0ELb1EEEEEEEEEvNT_6ParamsE)
        /*0110*/ 	.word	0x00000000


	//----- nvinfo : EIATTR_MIN_STACK_SIZE
	.align		4
.L_56:
        /*0114*/ 	.byte	0x04, 0x12
        /*0116*/ 	.short	(.L_58 - .L_57)
	.align		4
.L_57:
        /*0118*/ 	.word	index@(_ZN7cutlass13device_kernelIN5flash11enable_sm90INS1_16FlashAttnFwdSm90INS1_25CollectiveMainloopFwdSm90ILi2EN4cute5tupleIJNS5_1CILi1EEES8_S8_EEENS6_IJNS7_ILi128EEENS7_ILi96EEENS7_ILi192EEEEEELi128ENS_6half_tEfNS_4arch4Sm90ELb0ELb1ELb0ELb1ELb0ELb1ELb0ELb1ELb1ELb1ELb1ELb0EEENS1_21CollectiveEpilogueFwdINS6_IJSA_SA_SB_EEES9_SE_SG_Li256ELb1ELb1ELb1ELb0EEENS1_36VarlenDynamicPersistentTileSchedulerILi128ELi96ELi256ELi128ELb1ELb1ELb1ELb1ELb0ELb1EEEEEEEEEvNT_6ParamsE)
        /*011c*/ 	.word	0x00000000


	//----- nvinfo : EIATTR_MIN_STACK_SIZE
	.align		4
.L_58:
        /*0120*/ 	.byte	0x04, 0x12
        /*0122*/ 	.short	(.L_60 - .L_59)
	.align		4
.L_59:
        /*0124*/ 	.word	index@(_ZN7cutlass13device_kernelIN5flash11enable_sm90INS1_16FlashAttnFwdSm90INS1_25CollectiveMainloopFwdSm90ILi2EN4cute5tupleIJNS5_1CILi1EEES8_S8_EEENS6_IJNS7_ILi128EEESA_NS7_ILi192EEEEEELi128ENS_6half_tEfNS_4arch4Sm90ELb1ELb0ELb0ELb0ELb0ELb0ELb0ELb1ELb1ELb1ELb1ELb0EEENS1_21CollectiveEpilogueFwdINS6_IJSA_SA_SA_EEES9_SD_SF_Li256ELb0ELb1ELb1ELb0EEENS1_19SingleTileSchedulerILb0ELb1ELb1ELi128EEEEEEEEEvNT_6ParamsE)
        /*0128*/ 	.word	0x00000000


	//----- nvinfo : EIATTR_MIN_STACK_SIZE
	.align		4
.L_60:
        /*012c*/ 	.byte	0x04, 0x12
        /*012e*/ 	.short	(.L_62 - .L_61)
	.align		4
.L_61:
        /*0130*/ 	.word	index@(_ZN7cutlass13device_kernelIN5flash11enable_sm90INS1_16FlashAttnFwdSm90INS1_25CollectiveMainloopFwdSm90ILi2EN4cute5tupleIJNS5_1CILi1EEES8_S8_EEENS6_IJNS7_ILi128EEESA_NS7_ILi192EEEEEELi128ENS_6half_tEfNS_4arch4Sm90ELb1ELb0ELb0ELb1ELb0ELb0ELb0ELb1ELb1ELb1ELb1ELb0EEENS1_21CollectiveEpilogueFwdINS6_IJSA_SA_SA_EEES9_SD_SF_Li256ELb1ELb1ELb1ELb0EEENS1_36VarlenDynamicPersistentTileSchedulerILi128ELi128ELi256ELi128ELb1ELb1ELb1ELb1ELb1ELb1EEEEEEEEEvNT_6ParamsE)
        /*0134*/ 	.word	0x00000000


	//----- nvinfo : EIATTR_MIN_STACK_SIZE
	.align		4
.L_62:
        /*0138*/ 	.byte	0x04, 0x12
        /*013a*/ 	.short	(.L_64 - .L_63)
	.align		4
.L_63:
        /*013c*/ 	.word	index@(_ZN7cutlass13device_kernelIN5flash11enable_sm90INS1_16FlashAttnFwdSm90INS1_25CollectiveMainloopFwdSm90ILi2EN4cute5tupleIJNS5_1CILi1EEES8_S8_EEENS6_IJNS7_ILi128EEESA_NS7_ILi192EEEEEELi128ENS_6half_tEfNS_4arch4Sm90ELb1ELb0ELb0ELb1ELb0ELb1ELb0ELb1ELb1ELb1ELb1ELb0EEENS1_21CollectiveEpilogueFwdINS6_IJSA_SA_SA_EEES9_SD_SF_Li256ELb1ELb1ELb1ELb0EEENS1_36VarlenDynamicPersistentTileSchedulerILi128ELi128ELi256ELi128ELb1ELb1ELb1ELb1ELb1ELb1EEEEEEEEEvNT_6ParamsE)
        /*0140*/ 	.word	0x00000000
.L_64:


//--------------------- .nv.compat                --------------------------
	.section	.nv.compat,"",@"SHT_CUDA_COMPAT_INFO"
	.align	4
        /*0000*/ 	.byte	0x02, 0x09, 0x01, 0x00, 0x02, 0x02, 0x01, 0x00, 0x02, 0x05, 0x05, 0x00, 0x03, 0x07, 0x01, 0x01
        /*0010*/ 	.byte	0x02, 0x03, 0x00, 0x00, 0x02, 0x06, 0x01, 0x00, 0x04, 0x0b, 0x08, 0x00, 0x09, 0x00, 0x00, 0x00
        /*0020*/ 	.byte	0x00, 0x00, 0x00, 0x00


//--------------------- .nv.info._ZN7cutlass13device_kernelIN5flash11enable_sm90INS1_16FlashAttnFwdSm90INS1_25CollectiveMainloopFwdSm90ILi2EN4cute5tupleIJNS5_1CILi1EEES8_S8_EEENS6_IJNS7_ILi128EEESA_NS7_ILi192EEEEEELi128ENS_6half_tEfNS_4arch4Sm90ELb0ELb0ELb0ELb0ELb0ELb0ELb0ELb1ELb1ELb1ELb1ELb0EEENS1_21CollectiveEpilogueFwdINS6_IJSA_SA_SA_EEES9_SD_SF_Li256ELb0ELb1ELb1ELb0EEENS1_19SingleTileSchedulerILb0ELb1ELb1ELi128EEEEEEEEEvNT_6ParamsE --------------------------
	.section	.nv.info._ZN7cutlass13device_kernelIN5flash11enable_sm90INS1_16FlashAttnFwdSm90INS1_25CollectiveMainloopFwdSm90ILi2EN4cute5tupleIJNS5_1CILi1EEES8_S8_EEENS6_IJNS7_ILi128EEESA_NS7_ILi192EEEEEELi128ENS_6half_tEfNS_4arch4Sm90ELb0ELb0ELb0ELb0ELb0ELb0ELb0ELb1ELb1ELb1ELb1ELb0EEENS1_21CollectiveEpilogueFwdINS6_IJSA_SA_SA_EEES9_SD_SF_Li256ELb0ELb1ELb1ELb0EEENS1_19SingleTileSchedulerILb0ELb1ELb1ELi128EEEEEEEEEvNT_6ParamsE,"",@"SHT_CUDA_INFO"
	.sectionflags	@""
	.align	4


	//----- nvinfo : EIATTR_CUDA_API_VERSION
	.align		4
        /*0000*/ 	.byte	0x04, 0x37
        /*0002*/ 	.short	(.L_66 - .L_65)
.L_65:
        /*0004*/ 	.word	0x00000082


	//----- nvinfo : EIATTR_KPARAM_INFO
	.align		4
.L_66:
        /*0008*/ 	.byte	0x04, 0x17
        /*000a*/ 	.short	(.L_68 - .L_67)
.L_67:
        /*000c*/ 	.word	0x00000000
        /*0010*/ 	.short	0x0000
        /*0012*/ 	.short	0x0000
        /*0014*/ 	.byte	0x00, 0xf0, 0x01, 0x28


	//----- nvinfo : EIATTR_SPARSE_MMA_MASK
	.align		4
.L_68:
        /*0018*/ 	.byte	0x03, 0x50
        /*001a*/ 	.short	0x0000


	//----- nvinfo : EIATTR_MAXREG_COUNT
	.align		4
        /*001c*/ 	.byte	0x03, 0x1b
        /*001e*/ 	.short	0x00a8


	//----- nvinfo : EIATTR_MERCURY_ISA_VERSION
	.align		4
        /*0020*/ 	.byte	0x03, 0x5f
        /*0022*/ 	.short	0x0101


	//----- nvinfo : EIATTR_VRC_CTA_INIT_COUNT
	.align		4
        /*0024*/ 	.byte	0x02, 0x4a
	.zero		1
	.zero		1


	//----- nvinfo : EIATTR_EXIT_INSTR_OFFSETS
	.align		4
        /*0028*/ 	.byte	0x04, 0x1c
        /*002a*/ 	.short	(.L_70 - .L_69)


	//   ....[0]....
.L_69:
        /*002c*/ 	.word	0x00000010


	//----- nvinfo : EIATTR_MAX_THREADS
	.align		4
.L_70:
        /*0030*/ 	.byte	0x04, 0x05
        /*0032*/ 	.short	(.L_72 - .L_71)
.L_71:
        /*0034*/ 	.word	0x00000180
        /*0038*/ 	.word	0x00000001
        /*003c*/ 	.word	0x00000001


	//----- nvinfo : EIATTR_CBANK_PARAM_SIZE
	.align		4
.L_72:
        /*0040*/ 	.byte	0x03, 0x19
        /*0042*/ 	.short	0x0a00


	//----- nvinfo : EIATTR_PARAM_CBANK
	.align		4
        /*0044*/ 	.byte	0x04, 0x0a
        /*0046*/ 	.short	(.L_74 - .L_73)
	.align		4
.L_73:
        /*0048*/ 	.word	index@(.nv.constant0._ZN7cutlass13device_kernelIN5flash11enable_sm90INS1_16FlashAttnFwdSm90INS1_25CollectiveMainloopFwdSm90ILi2EN4cute5tupleIJNS5_1CILi1EEES8_S8_EEENS6_IJNS7_ILi128EEESA_NS7_ILi192EEEEEELi128ENS_6half_tEfNS_4arch4Sm90ELb0ELb0ELb0ELb0ELb0ELb0ELb0ELb1ELb1ELb1ELb1ELb0EEENS1_21CollectiveEpilogueFwdINS6_IJSA_SA_SA_EEES9_SD_SF_Li256ELb0ELb1ELb1ELb0EEENS1_19SingleTileSchedulerILb0ELb1ELb1ELi128EEEEEEEEEvNT_6ParamsE)
        /*004c*/ 	.short	0x0380
        /*004e*/ 	.short	0x0a00


	//----- nvinfo : EIATTR_SW_WAR
	.align		4
.L_74:
        /*0050*/ 	.byte	0x04, 0x36
        /*0052*/ 	.short	(.L_76 - .L_75)
.L_75:
        /*0054*/ 	.word	0x00000008
.L_76:


//--------------------- .nv.info._ZN7cutlass13device_kernelIN5flash11enable_sm90INS1_16FlashAttnFwdSm90INS1_25CollectiveMainloopFwdSm90ILi2EN4cute5tupleIJNS5_1CILi1EEES8_S8_EEENS6_IJNS7_ILi128EEESA_NS7_ILi192EEEEEELi128ENS_6half_tEfNS_4arch4Sm90ELb0ELb0ELb0ELb1ELb0ELb0ELb0ELb1ELb1ELb1ELb1ELb0EEENS1_21CollectiveEpilogueFwdINS6_IJSA_SA_SA_EEES9_SD_SF_Li256ELb1ELb1ELb1ELb0EEENS1_36VarlenDynamicPersistentTileSchedulerILi128ELi128ELi256ELi128ELb1ELb1ELb1ELb0ELb1ELb1EEEEEEEEEvNT_6ParamsE --------------------------
	.section	.nv.info._ZN7cutlass13device_kernelIN5flash11enable_sm90INS1_16FlashAttnFwdSm90INS1_25CollectiveMainloopFwdSm90ILi2EN4cute5tupleIJNS5_1CILi1EEES8_S8_EEENS6_IJNS7_ILi128EEESA_NS7_ILi192EEEEEELi128ENS_6half_tEfNS_4arch4Sm90ELb0ELb0ELb0ELb1ELb0ELb0ELb0ELb1ELb1ELb1ELb1ELb0EEENS1_21CollectiveEpilogueFwdINS6_IJSA_SA_SA_EEES9_SD_SF_Li256ELb1ELb1ELb1ELb0EEENS1_36VarlenDynamicPersistentTileSchedulerILi128ELi128ELi256ELi128ELb1ELb1ELb1ELb0ELb1ELb1EEEEEEEEEvNT_6ParamsE,"",@"SHT_CUDA_INFO"
	.sectionflags	@""
	.align	4


	//----- nvinfo : EIATTR_CUDA_API_VERSION
	.align		4
        /*0000*/ 	.byte	0x04, 0x37
        /*0002*/ 	.short	(.L_78 - .L_77)
.L_77:
        /*0004*/ 	.word	0x00000082


	//----- nvinfo : EIATTR_KPARAM_INFO
	.align		4
.L_78:
        /*0008*/ 	.byte	0x04, 0x17
        /*000a*/ 	.short	(.L_80 - .L_79)
.L_79:
        /*000c*/ 	.word	0x00000000
        /*0010*/ 	.short	0x0000
        /*0012*/ 	.short	0x0000
        /*0014*/ 	.byte	0x00, 0xf0, 0x01, 0x2a


	//----- nvinfo : EIATTR_SPARSE_MMA_MASK
	.align		4
.L_80:
        /*0018*/ 	.byte	0x03, 0x50
        /*001a*/ 	.short	0x0000


	//----- nvinfo : EIATTR_MAXREG_COUNT
	.align		4
        /*001c*/ 	.byte	0x03, 0x1b
        /*001e*/ 	.short	0x00a8


	//----- nvinfo : EIATTR_MERCURY_ISA_VERSION
	.align		4
        /*0020*/ 	.byte	0x03, 0x5f
        /*0022*/ 	.short	0x0101


	//----- nvinfo : EIATTR_VRC_CTA_INIT_COUNT
	.align		4
        /*0024*/ 	.byte	0x02, 0x4a
	.zero		1
	.zero		1


	//----- nvinfo : EIATTR_EXIT_INSTR_OFFSETS
	.align		4
        /*0028*/ 	.byte	0x04, 0x1c
        /*002a*/ 	.short	(.L_82 - .L_81)


	//   ....[0]....
.L_81:
        /*002c*/ 	.word	0x00000010


	//----- nvinfo : EIATTR_MAX_THREADS
	.align		4
.L_82:
        /*0030*/ 	.byte	0x04, 0x05
        /*0032*/ 	.short	(.L_84 - .L_83)
.L_83:
        /*0034*/ 	.word	0x00000180
        /*0038*/ 	.word	0x00000001
        /*003c*/ 	.word	0x00000001


	//----- nvinfo : EIATTR_CBANK_PARAM_SIZE
	.align		4
.L_84:
        /*0040*/ 	.byte	0x03, 0x19
        /*0042*/ 	.short	0x0a80


	//----- nvinfo : EIATTR_PARAM_CBANK
	.align		4
        /*0044*/ 	.byte	0x04, 0x0a
        /*0046*/ 	.short	(.L_86 - .L_85)
	.align		4
.L_85:
        /*0048*/ 	.word	index@(.nv.constant0._ZN7cutlass13device_kernelIN5flash11enable_sm90INS1_16FlashAttnFwdSm90INS1_25CollectiveMainloopFwdSm90ILi2EN4cute5tupleIJNS5_1CILi1EEES8_S8_EEENS6_IJNS7_ILi128EEESA_NS7_ILi192EEEEEELi128ENS_6half_tEfNS_4arch4Sm90ELb0ELb0ELb0ELb1ELb0ELb0ELb0ELb1ELb1ELb1ELb1ELb0EEENS1_21CollectiveEpilogueFwdINS6_IJSA_SA_SA_EEES9_SD_SF_Li256ELb1ELb1ELb1ELb0EEENS1_36VarlenDynamicPersistentTileSchedulerILi128ELi128ELi256ELi128ELb1ELb1ELb1ELb0ELb1ELb1EEEEEEEEEvNT_6ParamsE)
        /*004c*/ 	.short	0x0380
        /*004e*/ 	.short	0x0a80


	//----- nvinfo : EIATTR_SW_WAR
	.align		4
.L_86:
        /*0050*/ 	.byte	0x04, 0x36
        /*0052*/ 	.short	(.L_88 - .L_87)
.L_87:
        /*0054*/ 	.word	0x00000008
.L_88:


//--------------------- .nv.info._ZN7cutlass13device_kernelIN5flash11enable_sm90INS1_16FlashAttnFwdSm90INS1_25CollectiveMainloopFwdSm90ILi2EN4cute5tupleIJNS5_1CILi1EEES8_S8_EEENS6_IJNS7_ILi128EEESA_NS7_ILi192EEEEEELi128ENS_6half_tEfNS_4arch4Sm90ELb0ELb0ELb0ELb1ELb0ELb1ELb0ELb1ELb1ELb1ELb1ELb0EEENS1_21CollectiveEpilogueFwdINS6_IJSA_SA_SA_EEES9_SD_SF_Li256ELb1ELb1ELb1ELb0EEENS1_36VarlenDynamicPersistentTileSchedulerILi128ELi128ELi256ELi128ELb1ELb1ELb1ELb0ELb1ELb1EEEEEEEEEvNT_6ParamsE --------------------------
	.section	.nv.info._ZN7cutlass13device_kernelIN5flash11enable_sm90INS1_16FlashAttnFwdSm90INS1_25CollectiveMainloopFwdSm90ILi2EN4cute5tupleIJNS5_1CILi1EEES8_S8_EEENS6_IJNS7_ILi128EEESA_NS7_ILi192EEEEEELi128ENS_6half_tEfNS_4arch4Sm90ELb0ELb0ELb0ELb1ELb0ELb1ELb0ELb1ELb1ELb1ELb1ELb0EEENS1_21CollectiveEpilogueFwdINS6_IJSA_SA_SA_EEES9_SD_SF_Li256ELb1ELb1ELb1ELb0EEENS1_36VarlenDynamicPersistentTileSchedulerILi128ELi128ELi256ELi128ELb1ELb1ELb1ELb0ELb1ELb1EEEEEEEEEvNT_6ParamsE,"",@"SHT_CUDA_INFO"
	.sectionflags	@""
	.align	4


	//----- nvinfo : EIATTR_CUDA_API_VERSION
	.align		4
        /*0000*/ 	.byte	0x04, 0x37
        /*0002*/ 	.short	(.L_90 - .L_89)
.L_89:
        /*0004*/ 	.word	0x00000082


	//----- nvinfo : EIATTR_KPARAM_INFO
	.align		4
.L_90:
        /*0008*/ 	.byte	0x04, 0x17
        /*000a*/ 	.short	(.L_92 - .L_91)
.L_91:
        /*000c*/ 	.word	0x00000000
        /*0010*/ 	.short	0x0000
        /*0012*/ 	.short	0x0000
        /*0014*/ 	.byte	0x00, 0xf0, 0x01, 0x2a


	//----- nvinfo : EIATTR_SPARSE_MMA_MASK
	.align		4
.L_92:
        /*0018*/ 	.byte	0x03, 0x50
        /*001a*/ 	.short	0x0000


	//----- nvinfo : EIATTR_MAXREG_COUNT
	.align		4
        /*001c*/ 	.byte	0x03, 0x1b
        /*001e*/ 	.short	0x00a8


	//----- nvinfo : EIATTR_MERCURY_ISA_VERSION
	.align		4
        /*0020*/ 	.byte	0x03, 0x5f
        /*0022*/ 	.short	0x0101


	//----- nvinfo : EIATTR_VRC_CTA_INIT_COUNT
	.align		4
        /*0024*/ 	.byte	0x02, 0x4a
	.zero		1
	.zero		1


	//----- nvinfo : EIATTR_EXIT_INSTR_OFFSETS
	.align		4
        /*0028*/ 	.byte	0x04, 0x1c
        /*002a*/ 	.short	(.L_94 - .L_93)


	//   ....[0]....
.L_93:
        /*002c*/ 	.word	0x00000010


	//----- nvinfo : EIATTR_MAX_THREADS
	.align		4
.L_94:
        /*0030*/ 	.byte	0x04, 0x05
        /*0032*/ 	.short	(.L_96 - .L_95)
.L_95:
        /*0034*/ 	.word	0x00000180
        /*0038*/ 	.word	0x00000001
        /*003c*/ 	.word	0x00000001


	//----- nvinfo : EIATTR_CBANK_PARAM_SIZE
	.align		4
.L_96:
        /*0040*/ 	.byte	0x03, 0x19
        /*0042*/ 	.short	0x0a80


	//----- nvinfo : EIATTR_PARAM_CBANK
	.align		4
        /*0044*/ 	.byte	0x04, 0x0a
        /*0046*/ 	.short	(.L_98 - .L_97)
	.align		4
.L_97:
        /*0048*/ 	.word	index@(.nv.constant0._ZN7cutlass13device_kernelIN5flash11enable_sm90INS1_16FlashAttnFwdSm90INS1_25CollectiveMainloopFwdSm90ILi2EN4cute5tupleIJNS5_1CILi1EEES8_S8_EEENS6_IJNS7_ILi128EEESA_NS7_ILi192EEEEEELi128ENS_6half_tEfNS_4arch4Sm90ELb0ELb0ELb0ELb1ELb0ELb1ELb0ELb1ELb1ELb1ELb1ELb0EEENS1_21CollectiveEpilogueFwdINS6_IJSA_SA_SA_EEES9_SD_SF_Li256ELb1ELb1ELb1ELb0EEENS1_36VarlenDynamicPersistentTileSchedulerILi128ELi128ELi256ELi128ELb1ELb1ELb1ELb0ELb1ELb1EEEEEEEEEvNT_6ParamsE)
        /*004c*/ 	.short	0x0380
        /*004e*/ 	.short	0x0a80


	//----- nvinfo : EIATTR_SW_WAR
	.align		4
.L_98:
        /*0050*/ 	.byte	0x04, 0x36
        /*0052*/ 	.short	(.L_100 - .L_99)
.L_99:
        /*0054*/ 	.word	0x00000008
.L_100:


//--------------------- .nv.info._ZN7cutlass13device_kernelIN5flash11enable_sm90INS1_16FlashAttnFwdSm90INS1_25CollectiveMainloopFwdSm90ILi2EN4cute5tupleIJNS5_1CILi1EEES8_S8_EEENS6_IJNS7_ILi128EEENS7_ILi96EEENS7_ILi192EEEEEELi128ENS_6half_tEfNS_4arch4Sm90ELb0ELb1ELb0ELb0ELb0ELb0ELb0ELb1ELb1ELb1ELb1ELb0EEENS1_21CollectiveEpilogueFwdINS6_IJSA_SA_SB_EEES9_SE_SG_Li256ELb0ELb1ELb1ELb0EEENS1_19SingleTileSchedulerILb0ELb1ELb1ELi128EEEEEEEEEvNT_6ParamsE --------------------------
	.section	.nv.info._ZN7cutlass13device_kernelIN5flash11enable_sm90INS1_16FlashAttnFwdSm90INS1_25CollectiveMainloopFwdSm90ILi2EN4cute5tupleIJNS5_1CILi1EEES8_S8_EEENS6_IJNS7_ILi128EEENS7_ILi96EEENS7_ILi192EEEEEELi128ENS_6half_tEfNS_4arch4Sm90ELb0ELb1ELb0ELb0ELb0ELb0ELb0ELb1ELb1ELb1ELb1ELb0EEENS1_21CollectiveEpilogueFwdINS6_IJSA_SA_SB_EEES9_SE_SG_Li256ELb0ELb1ELb1ELb0EEENS1_19SingleTileSchedulerILb0ELb1ELb1ELi128EEEEEEEEEvNT_6ParamsE,"",@"SHT_CUDA_INFO"
	.sectionflags	@""
	.align	4


	//----- nvinfo : EIATTR_CUDA_API_VERSION
	.align		4
        /*0000*/ 	.byte	0x04, 0x37
        /*0002*/ 	.short	(.L_102 - .L_101)
.L_101:
        /*0004*/ 	.word	0x00000082


	//----- nvinfo : EIATTR_KPARAM_INFO
	.align		4
.L_102:
        /*0008*/ 	.byte	0x04, 0x17
        /*000a*/ 	.short	(.L_104 - .L_103)
.L_103:
        /*000c*/ 	.word	0x00000000
        /*0010*/ 	.short	0x0000
        /*0012*/ 	.short	0x0000
        /*0014*/ 	.byte	0x00, 0xf0, 0x01, 0x28


	//----- nvinfo : EIATTR_SPARSE_MMA_MASK
	.align		4
.L_104:
        /*0018*/ 	.byte	0x03, 0x50
        /*001a*/ 	.short	0x0000


	//----- nvinfo : EIATTR_MAXREG_COUNT
	.align		4
        /*001c*/ 	.byte	0x03, 0x1b
        /*001e*/ 	.short	0x00a8


	//----- nvinfo : EIATTR_MERCURY_ISA_VERSION
	.align		4
        /*0020*/ 	.byte	0x03, 0x5f
        /*0022*/ 	.short	0x0101


	//----- nvinfo : EIATTR_VRC_CTA_INIT_COUNT
	.align		4
        /*0024*/ 	.byte	0x02, 0x4a
	.zero		1
	.zero		1


	//----- nvinfo : EIATTR_EXIT_INSTR_OFFSETS
	.align		4
        /*0028*/ 	.byte	0x04, 0x1c
        /*002a*/ 	.short	(.L_106 - .L_105)


	//   ....[0]....
.L_105:
        /*002c*/ 	.word	0x00000010


	//----- nvinfo : EIATTR_MAX_THREADS
	.align		4
.L_106:
        /*0030*/ 	.byte	0x04, 0x05
        /*0032*/ 	.short	(.L_108 - .L_107)
.L_107:
        /*0034*/ 	.word	0x00000180
        /*0038*/ 	.word	0x00000001
        /*003c*/ 	.word	0x00000001


	//----- nvinfo : EIATTR_CBANK_PARAM_SIZE
	.align		4
.L_108:
        /*0040*/ 	.byte	0x03, 0x19
        /*0042*/ 	.short	0x0a00


	//----- nvinfo : EIATTR_PARAM_CBANK
	.align		4
        /*0044*/ 	.byte	0x04, 0x0a
        /*0046*/ 	.short	(.L_110 - .L_109)
	.align		4
.L_109:
        /*0048*/ 	.word	index@(.nv.constant0._ZN7cutlass13device_kernelIN5flash11enable_sm90INS1_16FlashAttnFwdSm90INS1_25CollectiveMainloopFwdSm90ILi2EN4cute5tupleIJNS5_1CILi1EEES8_S8_EEENS6_IJNS7_ILi128EEENS7_ILi96EEENS7_ILi192EEEEEELi128ENS_6half_tEfNS_4arch4Sm90ELb0ELb1ELb0ELb0ELb0ELb0ELb0ELb1ELb1ELb1ELb1ELb0EEENS1_21CollectiveEpilogueFwdINS6_IJSA_SA_SB_EEES9_SE_SG_Li256ELb0ELb1ELb1ELb0EEENS1_19SingleTileSchedulerILb0ELb1ELb1ELi128EEEEEEEEEvNT_6ParamsE)
        /*004c*/ 	.short	0x0380
        /*004e*/ 	.short	0x0a00


	//----- nvinfo : EIATTR_SW_WAR
	.align		4
.L_110:
        /*0050*/ 	.byte	0x04, 0x36
        /*0052*/ 	.short	(.L_112 - .L_111)
.L_111:
        /*0054*/ 	.word	0x00000008
.L_112:


//--------------------- .nv.info._ZN7cutlass13device_kernelIN5flash11enable_sm90INS1_16FlashAttnFwdSm90INS1_25CollectiveMainloopFwdSm90ILi2EN4cute5tupleIJNS5_1CILi1EEES8_S8_EEENS6_IJNS7_ILi128EEENS7_ILi96EEENS7_ILi192EEEEEELi128ENS_6half_tEfNS_4arch4Sm90ELb0ELb1ELb0ELb1ELb0ELb0ELb0ELb1ELb1ELb1ELb1ELb0EEENS1_21CollectiveEpilogueFwdINS6_IJSA_SA_SB_EEES9_SE_SG_Li256ELb1ELb1ELb1ELb0EEENS1_36VarlenDynamicPersistentTileSchedulerILi128ELi96ELi256ELi128ELb1ELb1ELb1ELb1ELb0ELb1EEEEEEEEEvNT_6ParamsE --------------------------
	.section	.nv.info._ZN7cutlass13device_kernelIN5flash11enable_sm90INS1_16FlashAttnFwdSm90INS1_25CollectiveMainloopFwdSm90ILi2EN4cute5tupleIJNS5_1CILi1EEES8_S8_EEENS6_IJNS7_ILi128EEENS7_ILi96EEENS7_ILi192EEEEEELi128ENS_6half_tEfNS_4arch4Sm90ELb0ELb1ELb0ELb1ELb0ELb0ELb0ELb1ELb1ELb1ELb1ELb0EEENS1_21CollectiveEpilogueFwdINS6_IJSA_SA_SB_EEES9_SE_SG_Li256ELb1ELb1ELb1ELb0EEENS1_36VarlenDynamicPersistentTileSchedulerILi128ELi96ELi256ELi128ELb1ELb1ELb1ELb1ELb0ELb1EEEEEEEEEvNT_6ParamsE,"",@"SHT_CUDA_INFO"
	.sectionflags	@""
	.align	4


	//----- nvinfo : EIATTR_CUDA_API_VERSION
	.align		4
        /*0000*/ 	.byte	0x04, 0x37
        /*0002*/ 	.short	(.L_114 - .L_113)
.L_113:
        /*0004*/ 	.word	0x00000082


	//----- nvinfo : EIATTR_KPARAM_INFO
	.align		4
.L_114:
        /*0008*/ 	.byte	0x04, 0x17
        /*000a*/ 	.short	(.L_116 - .L_115)
.L_115:
        /*000c*/ 	.word	0x00000000
        /*0010*/ 	.short	0x0000
        /*0012*/ 	.short	0x0000
        /*0014*/ 	.byte	0x00, 0xf0, 0x01, 0x2a


	//----- nvinfo : EIATTR_SPARSE_MMA_MASK
	.align		4
.L_116:
        /*0018*/ 	.byte	0x03, 0x50
        /*001a*/ 	.short	0x0000


	//----- nvinfo : EIATTR_MAXREG_COUNT
	.align		4
        /*001c*/ 	.byte	0x03, 0x1b
        /*001e*/ 	.short	0x00a8


	//----- nvinfo : EIATTR_MERCURY_ISA_VERSION
	.align		4
        /*0020*/ 	.byte	0x03, 0x5f
        /*0022*/ 	.short	0x0101


	//----- nvinfo : EIATTR_VRC_CTA_INIT_COUNT
	.align		4
        /*0024*/ 	.byte	0x02, 0x4a
	.zero		1
	.zero		1


	//----- nvinfo : EIATTR_EXIT_INSTR_OFFSETS
	.align		4
        /*0028*/ 	.byte	0x04, 0x1c
        /*002a*/ 	.short	(.L_118 - .L_117)


	//   ....[0]....
.L_117:
        /*002c*/ 	.word	0x00000010


	//----- nvinfo : EIATTR_MAX_THREADS
	.align		4
.L_118:
        /*0030*/ 	.byte	0x04, 0x05
        /*0032*/ 	.short	(.L_120 - .L_119)
.L_119:
        /*0034*/ 	.word	0x00000180
        /*0038*/ 	.word	0x00000001
        /*003c*/ 	.word	0x00000001


	//----- nvinfo : EIATTR_CBANK_PARAM_SIZE
	.align		4
.L_120:
        /*0040*/ 	.byte	0x03, 0x19
        /*0042*/ 	.short	0x0a80


	//----- nvinfo : EIATTR_PARAM_CBANK
	.align		4
        /*0044*/ 	.byte	0x04, 0x0a
        /*0046*/ 	.short	(.L_122 - .L_121)
	.align		4
.L_121:
        /*0048*/ 	.word	index@(.nv.constant0._ZN7cutlass13device_kernelIN5flash11enable_sm90INS1_16FlashAttnFwdSm90INS1_25CollectiveMainloopFwdSm90ILi2EN4cute5tupleIJNS5_1CILi1EEES8_S8_EEENS6_IJNS7_ILi128EEENS7_ILi96EEENS7_ILi192EEEEEELi128ENS_6half_tEfNS_4arch4Sm90ELb0ELb1ELb0ELb1ELb0ELb0ELb0ELb1ELb1ELb1ELb1ELb0EEENS1_21CollectiveEpilogueFwdINS6_IJSA_SA_SB_EEES9_SE_SG_Li256ELb1ELb1ELb1ELb0EEENS1_36VarlenDynamicPersistentTileSchedulerILi128ELi96ELi256ELi128ELb1ELb1ELb1ELb1ELb0ELb1EEEEEEEEEvNT_6ParamsE)
        /*004c*/ 	.short	0x0380
        /*004e*/ 	.short	0x0a80


	//----- nvinfo : EIATTR_SW_WAR
	.align		4
.L_122:
        /*0050*/ 	.byte	0x04, 0x36
        /*0052*/ 	.short	(.L_124 - .L_123)
.L_123:
        /*0054*/ 	.word	0x00000008
.L_124:


//--------------------- .nv.info._ZN7cutlass13device_kernelIN5flash11enable_sm90INS1_16FlashAttnFwdSm90INS1_25CollectiveMainloopFwdSm90ILi2EN4cute5tupleIJNS5_1CILi1EEES8_S8_EEENS6_IJNS7_ILi128EEENS7_ILi96EEENS7_ILi192EEEEEELi128ENS_6half_tEfNS_4arch4Sm90ELb0ELb1ELb0ELb1ELb0ELb1ELb0ELb1ELb1ELb1ELb1ELb0EEENS1_21CollectiveEpilogueFwdINS6_IJSA_SA_SB_EEES9_SE_SG_Li256ELb1ELb1ELb1ELb0EEENS1_36VarlenDynamicPersistentTileSchedulerILi128ELi96ELi256ELi128ELb1ELb1ELb1ELb1ELb0ELb1EEEEEEEEEvNT_6ParamsE --------------------------
	.section	.nv.info._ZN7cutlass13device_kernelIN5flash11enable_sm90INS1_16FlashAttnFwdSm90INS1_25CollectiveMainloopFwdSm90ILi2EN4cute5tupleIJNS5_1CILi1EEES8_S8_EEENS6_IJNS7_ILi128EEENS7_ILi96EEENS7_ILi192EEEEEELi128ENS_6half_tEfNS_4arch4Sm90ELb0ELb1ELb0ELb1ELb0ELb1ELb0ELb1ELb1ELb1ELb1ELb0EEENS1_21CollectiveEpilogueFwdINS6_IJSA_SA_SB_EEES9_SE_SG_Li256ELb1ELb1ELb1ELb0EEENS1_36VarlenDynamicPersistentTileSchedulerILi128ELi96ELi256ELi128ELb1ELb1ELb1ELb1ELb0ELb1EEEEEEEEEvNT_6ParamsE,"",@"SHT_CUDA_INFO"
	.sectionflags	@""
	.align	4


	//----- nvinfo : EIATTR_CUDA_API_VERSION
	.align		4
        /*0000*/ 	.byte	0x04, 0x37
        /*0002*/ 	.short	(.L_126 - .L_125)
.L_125:
        /*0004*/ 	.word	0x00000082


	//----- nvinfo : EIATTR_KPARAM_INFO
	.align		4
.L_126:
        /*0008*/ 	.byte	0x04, 0x17
        /*000a*/ 	.short	(.L_128 - .L_127)
.L_127:
        /*000c*/ 	.word	0x00000000
        /*0010*/ 	.short	0x0000
        /*0012*/ 	.short	0x0000
        /*0014*/ 	.byte	0x00, 0xf0, 0x01, 0x2a


	//----- nvinfo : EIATTR_SPARSE_MMA_MASK
	.align		4
.L_128:
        /*0018*/ 	.byte	0x03, 0x50
        /*001a*/ 	.short	0x0000


	//----- nvinfo : EIATTR_MAXREG_COUNT
	.align		4
        /*001c*/ 	.byte	0x03, 0x1b
        /*001e*/ 	.short	0x00a8


	//----- nvinfo : EIATTR_MERCURY_ISA_VERSION
	.align		4
        /*0020*/ 	.byte	0x03, 0x5f
        /*0022*/ 	.short	0x0101


	//----- nvinfo : EIATTR_VRC_CTA_INIT_COUNT
	.align		4
        /*0024*/ 	.byte	0x02, 0x4a
	.zero		1
	.zero		1


	//----- nvinfo : EIATTR_EXIT_INSTR_OFFSETS
	.align		4
        /*0028*/ 	.byte	0x04, 0x1c
        /*002a*/ 	.short	(.L_130 - .L_129)


	//   ....[0]....
.L_129:
        /*002c*/ 	.word	0x00000010


	//----- nvinfo : EIATTR_MAX_THREADS
	.align		4
.L_130:
        /*0030*/ 	.byte	0x04, 0x05
        /*0032*/ 	.short	(.L_132 - .L_131)
.L_131:
        /*0034*/ 	.word	0x00000180
        /*0038*/ 	.word	0x00000001
        /*003c*/ 	.word	0x00000001


	//----- nvinfo : EIATTR_CBANK_PARAM_SIZE
	.align		4
.L_132:
        /*0040*/ 	.byte	0x03, 0x19
        /*0042*/ 	.short	0x0a80


	//----- nvinfo : EIATTR_PARAM_CBANK
	.align		4
        /*0044*/ 	.byte	0x04, 0x0a
        /*0046*/ 	.short	(.L_134 - .L_133)
	.align		4
.L_133:
        /*0048*/ 	.word	index@(.nv.constant0._ZN7cutlass13device_kernelIN5flash11enable_sm90INS1_16FlashAttnFwdSm90INS1_25CollectiveMainloopFwdSm90ILi2EN4cute5tupleIJNS5_1CILi1EEES8_S8_EEENS6_IJNS7_ILi128EEENS7_ILi96EEENS7_ILi192EEEEEELi128ENS_6half_tEfNS_4arch4Sm90ELb0ELb1ELb0ELb1ELb0ELb1ELb0ELb1ELb1ELb1ELb1ELb0EEENS1_21CollectiveEpilogueFwdINS6_IJSA_SA_SB_EEES9_SE_SG_Li256ELb1ELb1ELb1ELb0EEENS1_36VarlenDynamicPersistentTileSchedulerILi128ELi96ELi256ELi128ELb1ELb1ELb1ELb1ELb0ELb1EEEEEEEEEvNT_6ParamsE)
        /*004c*/ 	.short	0x0380
        /*004e*/ 	.short	0x0a80


	//----- nvinfo : EIATTR_SW_WAR
	.align		4
.L_134:
        /*0050*/ 	.byte	0x04, 0x36
        /*0052*/ 	.short	(.L_136 - .L_135)
.L_135:
        /*0054*/ 	.word	0x00000008
.L_136:


//--------------------- .nv.info._ZN7cutlass13device_kernelIN5flash11enable_sm90INS1_16FlashAttnFwdSm90INS1_25CollectiveMainloopFwdSm90ILi2EN4cute5tupleIJNS5_1CILi1EEES8_S8_EEENS6_IJNS7_ILi128EEESA_NS7_ILi192EEEEEELi128ENS_6half_tEfNS_4arch4Sm90ELb1ELb0ELb0ELb0ELb0ELb0ELb0ELb1ELb1ELb1ELb1ELb0EEENS1_21CollectiveEpilogueFwdINS6_IJSA_SA_SA_EEES9_SD_SF_Li256ELb0ELb1ELb1ELb0EEENS1_19SingleTileSchedulerILb0ELb1ELb1ELi128EEEEEEEEEvNT_6ParamsE --------------------------
	.section	.nv.info._ZN7cutlass13device_kernelIN5flash11enable_sm90INS1_16FlashAttnFwdSm90INS1_25CollectiveMainloopFwdSm90ILi2EN4cute5tupleIJNS5_1CILi1EEES8_S8_EEENS6_IJNS7_ILi128EEESA_NS7_ILi192EEEEEELi128ENS_6half_tEfNS_4arch4Sm90ELb1ELb0ELb0ELb0ELb0ELb0ELb0ELb1ELb1ELb1ELb1ELb0EEENS1_21CollectiveEpilogueFwdINS6_IJSA_SA_SA_EEES9_SD_SF_Li256ELb0ELb1ELb1ELb0EEENS1_19SingleTileSchedulerILb0ELb1ELb1ELi128EEEEEEEEEvNT_6ParamsE,"",@"SHT_CUDA_INFO"
	.sectionflags	@""
	.align	4


	//----- nvinfo : EIATTR_CUDA_API_VERSION
	.align		4
        /*0000*/ 	.byte	0x04, 0x37
        /*0002*/ 	.short	(.L_138 - .L_137)
.L_137:
        /*0004*/ 	.word	0x00000082


	//----- nvinfo : EIATTR_KPARAM_INFO
	.align		4
.L_138:
        /*0008*/ 	.byte	0x04, 0x17
        /*000a*/ 	.short	(.L_140 - .L_139)
.L_139:
        /*000c*/ 	.word	0x00000000
        /*0010*/ 	.short	0x0000
        /*0012*/ 	.short	0x0000
        /*0014*/ 	.byte	0x00, 0xf0, 0x01, 0x28


	//----- nvinfo : EIATTR_SPARSE_MMA_MASK
	.align		4
.L_140:
        /*0018*/ 	.byte	0x03, 0x50
        /*001a*/ 	.short	0x0000


	//----- nvinfo : EIATTR_MAXREG_COUNT
	.align		4
        /*001c*/ 	.byte	0x03, 0x1b
        /*001e*/ 	.short	0x00a8


	//----- nvinfo : EIATTR_MERCURY_ISA_VERSION
	.align		4
        /*0020*/ 	.byte	0x03, 0x5f
        /*0022*/ 	.short	0x0101


	//----- nvinfo : EIATTR_VRC_CTA_INIT_COUNT
	.align		4
        /*0024*/ 	.byte	0x02, 0x4a
	.zero		1
	.zero		1


	//----- nvinfo : EIATTR_EXIT_INSTR_OFFSETS
	.align		4
        /*0028*/ 	.byte	0x04, 0x1c
        /*002a*/ 	.short	(.L_142 - .L_141)


	//   ....[0]....
.L_141:
        /*002c*/ 	.word	0x00000010


	//----- nvinfo : EIATTR_MAX_THREADS
	.align		4
.L_142:
        /*0030*/ 	.byte	0x04, 0x05
        /*0032*/ 	.short	(.L_144 - .L_143)
.L_143:
        /*0034*/ 	.word	0x00000180
        /*0038*/ 	.word	0x00000001
        /*003c*/ 	.word	0x00000001


	//----- nvinfo : EIATTR_CBANK_PARAM_SIZE
	.align		4
.L_144:
        /*0040*/ 	.byte	0x03, 0x19
        /*0042*/ 	.short	0x0a00


	//----- nvinfo : EIATTR_PARAM_CBANK
	.align		4
        /*0044*/ 	.byte	0x04, 0x0a
        /*0046*/ 	.short	(.L_146 - .L_145)
	.align		4
.L_145:
        /*0048*/ 	.word	index@(.nv.constant0._ZN7cutlass13device_kernelIN5flash11enable_sm90INS1_16FlashAttnFwdSm90INS1_25CollectiveMainloopFwdSm90ILi2EN4cute5tupleIJNS5_1CILi1EEES8_S8_EEENS6_IJNS7_ILi128EEESA_NS7_ILi192EEEEEELi128ENS_6half_tEfNS_4arch4Sm90ELb1ELb0ELb0ELb0ELb0ELb0ELb0ELb1ELb1ELb1ELb1ELb0EEENS1_21CollectiveEpilogueFwdINS6_IJSA_SA_SA_EEES9_SD_SF_Li256ELb0ELb1ELb1ELb0EEENS1_19SingleTileSchedulerILb0ELb1ELb1ELi128EEEEEEEEEvNT_6ParamsE)
        /*004c*/ 	.short	0x0380
        /*004e*/ 	.short	0x0a00


	//----- nvinfo : EIATTR_SW_WAR
	.align		4
.L_146:
        /*0050*/ 	.byte	0x04, 0x36
        /*0052*/ 	.short	(.L_148 - .L_147)
.L_147:
        /*0054*/ 	.word	0x00000008
.L_148:


//--------------------- .nv.info._ZN7cutlass13device_kernelIN5flash11enable_sm90INS1_16FlashAttnFwdSm90INS1_25CollectiveMainloopFwdSm90ILi2EN4cute5tupleIJNS5_1CILi1EEES8_S8_EEENS6_IJNS7_ILi128EEESA_NS7_ILi192EEEEEELi128ENS_6half_tEfNS_4arch4Sm90ELb1ELb0ELb0ELb1ELb0ELb0ELb0ELb1ELb1ELb1ELb1ELb0EEENS1_21CollectiveEpilogueFwdINS6_IJSA_SA_SA_EEES9_SD_SF_Li256ELb1ELb1ELb1ELb0EEENS1_36VarlenDynamicPersistentTileSchedulerILi128ELi128ELi256ELi128ELb1ELb1ELb1ELb1ELb1ELb1EEEEEEEEEvNT_6ParamsE --------------------------
	.section	.nv.info._ZN7cutlass13device_kernelIN5flash11enable_sm90INS1_16FlashAttnFwdSm90INS1_25CollectiveMainloopFwdSm90ILi2EN4cute5tupleIJNS5_1CILi1EEES8_S8_EEENS6_IJNS7_ILi128EEESA_NS7_ILi192EEEEEELi128ENS_6half_tEfNS_4arch4Sm90ELb1ELb0ELb0ELb1ELb0ELb0ELb0ELb1ELb1ELb1ELb1ELb0EEENS1_21CollectiveEpilogueFwdINS6_IJSA_SA_SA_EEES9_SD_SF_Li256ELb1ELb1ELb1ELb0EEENS1_36VarlenDynamicPersistentTileSchedulerILi128ELi128ELi256ELi128ELb1ELb1ELb1ELb1ELb1ELb1EEEEEEEEEvNT_6ParamsE,"",@"SHT_CUDA_INFO"
	.sectionflags	@""
	.align	4


	//----- nvinfo : EIATTR_CUDA_API_VERSION
	.align		4
        /*0000*/ 	.byte	0x04, 0x37
        /*0002*/ 	.short	(.L_150 - .L_149)
.L_149:
        /*0004*/ 	.word	0x00000082


	//----- nvinfo : EIATTR_KPARAM_INFO
	.align		4
.L_150:
        /*0008*/ 	.byte	0x04, 0x17
        /*000a*/ 	.short	(.L_152 - .L_151)
.L_151:
        /*000c*/ 	.word	0x00000000
        /*0010*/ 	.short	0x0000
        /*0012*/ 	.short	0x0000
        /*0014*/ 	.byte	0x00, 0xf0, 0x01, 0x2a


	//----- nvinfo : EIATTR_SPARSE_MMA_MASK
	.align		4
.L_152:
        /*0018*/ 	.byte	0x03, 0x50
        /*001a*/ 	.short	0x0000


	//----- nvinfo : EIATTR_MAXREG_COUNT
	.align		4
        /*001c*/ 	.byte	0x03, 0x1b
        /*001e*/ 	.short	0x00a8


	//----- nvinfo : EIATTR_MERCURY_ISA_VERSION
	.align		4
        /*0020*/ 	.byte	0x03, 0x5f
        /*0022*/ 	.short	0x0101


	//----- nvinfo : EIATTR_VRC_CTA_INIT_COUNT
	.align		4
        /*0024*/ 	.byte	0x02, 0x4a
	.zero		1
	.zero		1


	//----- nvinfo : EIATTR_EXIT_INSTR_OFFSETS
	.align		4
        /*0028*/ 	.byte	0x04, 0x1c
        /*002a*/ 	.short	(.L_154 - .L_153)


	//   ....[0]....
.L_153:
        /*002c*/ 	.word	0x00000010


	//----- nvinfo : EIATTR_MAX_THREADS
	.align		4
.L_154:
        /*0030*/ 	.byte	0x04, 0x05
        /*0032*/ 	.short	(.L_156 - .L_155)
.L_155:
        /*0034*/ 	.word	0x00000180
        /*0038*/ 	.word	0x00000001
        /*003c*/ 	.word	0x00000001


	//----- nvinfo : EIATTR_CBANK_PARAM_SIZE
	.align		4
.L_156:
        /*0040*/ 	.byte	0x03, 0x19
        /*0042*/ 	.short	0x0a80


	//----- nvinfo : EIATTR_PARAM_CBANK
	.align		4
        /*0044*/ 	.byte	0x04, 0x0a
        /*0046*/ 	.short	(.L_158 - .L_157)
	.align		4
.L_157:
        /*0048*/ 	.word	index@(.nv.constant0._ZN7cutlass13device_kernelIN5flash11enable_sm90INS1_16FlashAttnFwdSm90INS1_25CollectiveMainloopFwdSm90ILi2EN4cute5tupleIJNS5_1CILi1EEES8_S8_EEENS6_IJNS7_ILi128EEESA_NS7_ILi192EEEEEELi128ENS_6half_tEfNS_4arch4Sm90ELb1ELb0ELb0ELb1ELb0ELb0ELb0ELb1ELb1ELb1ELb1ELb0EEENS1_21CollectiveEpilogueFwdINS6_IJSA_SA_SA_EEES9_SD_SF_Li256ELb1ELb1ELb1ELb0EEENS1_36VarlenDynamicPersistentTileSchedulerILi128ELi128ELi256ELi128ELb1ELb1ELb1ELb1ELb1ELb1EEEEEEEEEvNT_6ParamsE)
        /*004c*/ 	.short	0x0380
        /*004e*/ 	.short	0x0a80


	//----- nvinfo : EIATTR_SW_WAR
	.align		4
.L_158:
        /*0050*/ 	.byte	0x04, 0x36
        /*0052*/ 	.short	(.L_160 - .L_159)
.L_159:
        /*0054*/ 	.word	0x00000008
.L_160:


//--------------------- .nv.info._ZN7cutlass13device_kernelIN5flash11enable_sm90INS1_16FlashAttnFwdSm90INS1_25CollectiveMainloopFwdSm90ILi2EN4cute5tupleIJNS5_1CILi1EEES8_S8_EEENS6_IJNS7_ILi128EEESA_NS7_ILi192EEEEEELi128ENS_6half_tEfNS_4arch4Sm90ELb1ELb0ELb0ELb1ELb0ELb1ELb0ELb1ELb1ELb1ELb1ELb0EEENS1_21CollectiveEpilogueFwdINS6_IJSA_SA_SA_EEES9_SD_SF_Li256ELb1ELb1ELb1ELb0EEENS1_36VarlenDynamicPersistentTileSchedulerILi128ELi128ELi256ELi128ELb1ELb1ELb1ELb1ELb1ELb1EEEEEEEEEvNT_6ParamsE --------------------------
	.section	.nv.info._ZN7cutlass13device_kernelIN5flash11enable_sm90INS1_16FlashAttnFwdSm90INS1_25CollectiveMainloopFwdSm90ILi2EN4cute5tupleIJNS5_1CILi1EEES8_S8_EEENS6_IJNS7_ILi128EEESA_NS7_ILi192EEEEEELi128ENS_6half_tEfNS_4arch4Sm90ELb1ELb0ELb0ELb1ELb0ELb1ELb0ELb1ELb1ELb1ELb1ELb0EEENS1_21CollectiveEpilogueFwdINS6_IJSA_SA_SA_EEES9_SD_SF_Li256ELb1ELb1ELb1ELb0EEENS1_36VarlenDynamicPersistentTileSchedulerILi128ELi128ELi256ELi128ELb1ELb1ELb1ELb1ELb1ELb1EEEEEEEEEvNT_6ParamsE,"",@"SHT_CUDA_INFO"
	.sectionflags	@""
	.align	4


	//----- nvinfo : EIATTR_CUDA_API_VERSION
	.align		4
        /*0000*/ 	.byte	0x04, 0x37
        /*0002*/ 	.short	(.L_162 - .L_161)
.L_161:
        /*0004*/ 	.word	0x00000082


	//----- nvinfo : EIATTR_KPARAM_INFO
	.align		4
.L_162:
        /*0008*/ 	.byte	0x04, 0x17
        /*000a*/ 	.short	(.L_164 - .L_163)
.L_163:
        /*000c*/ 	.word	0x00000000
        /*0010*/ 	.short	0x0000
        /*0012*/ 	.short	0x0000
        /*0014*/ 	.byte	0x00, 0xf0, 0x01, 0x2a


	//----- nvinfo : EIATTR_SPARSE_MMA_MASK
	.align		4
.L_164:
        /*0018*/ 	.byte	0x03, 0x50
        /*001a*/ 	.short	0x0000


	//----- nvinfo : EIATTR_MAXREG_COUNT
	.align		4
        /*001c*/ 	.byte	0x03, 0x1b
        /*001e*/ 	.short	0x00a8


	//----- nvinfo : EIATTR_MERCURY_ISA_VERSION
	.align		4
        /*0020*/ 	.byte	0x03, 0x5f
        /*0022*/ 	.short	0x0101


	//----- nvinfo : EIATTR_VRC_CTA_INIT_COUNT
	.align		4
        /*0024*/ 	.byte	0x02, 0x4a
	.zero		1
	.zero		1


	//----- nvinfo : EIATTR_EXIT_INSTR_OFFSETS
	.align		4
        /*0028*/ 	.byte	0x04, 0x1c
        /*002a*/ 	.short	(.L_166 - .L_165)


	//   ....[0]....
.L_165:
        /*002c*/ 	.word	0x00000010


	//----- nvinfo : EIATTR_MAX_THREADS
	.align		4
.L_166:
        /*0030*/ 	.byte	0x04, 0x05
        /*0032*/ 	.short	(.L_168 - .L_167)
.L_167:
        /*0034*/ 	.word	0x00000180
        /*0038*/ 	.word	0x00000001
        /*003c*/ 	.word	0x00000001


	//----- nvinfo : EIATTR_CBANK_PARAM_SIZE
	.align		4
.L_168:
        /*0040*/ 	.byte	0x03, 0x19
        /*0042*/ 	.short	0x0a80


	//----- nvinfo : EIATTR_PARAM_CBANK
	.align		4
        /*0044*/ 	.byte	0x04, 0x0a
        /*0046*/ 	.short	(.L_170 - .L_169)
	.align		4
.L_169:
        /*0048*/ 	.word	index@(.nv.constant0._ZN7cutlass13device_kernelIN5flash11enable_sm90INS1_16FlashAttnFwdSm90INS1_25CollectiveMainloopFwdSm90ILi2EN4cute5tupleIJNS5_1CILi1EEES8_S8_EEENS6_IJNS7_ILi128EEESA_NS7_ILi192EEEEEELi128ENS_6half_tEfNS_4arch4Sm90ELb1ELb0ELb0ELb1ELb0ELb1ELb0ELb1ELb1ELb1ELb1ELb0EEENS1_21CollectiveEpilogueFwdINS6_IJSA_SA_SA_EEES9_SD_SF_Li256ELb1ELb1ELb1ELb0EEENS1_36VarlenDynamicPersistentTileSchedulerILi128ELi128ELi256ELi128ELb1ELb1ELb1ELb1ELb1ELb1EEEEEEEEEvNT_6ParamsE)
        /*004c*/ 	.short	0x0380
        /*004e*/ 	.short	0x0a80


	//----- nvinfo : EIATTR_SW_WAR
	.align		4
.L_170:
        /*0050*/ 	.byte	0x04, 0x36
        /*0052*/ 	.short	(.L_172 - .L_171)
.L_171:
        /*0054*/ 	.word	0x00000008
.L_172:


//--------------------- .nv.callgraph             --------------------------
	.section	.nv.callgraph,"",@"SHT_CUDA_CALLGRAPH"
	.align	4
	.sectionentsize	8
	.align		4
        /*0000*/ 	.word	0x00000000
	.align		4
        /*0004*/ 	.word	0xffffffff
	.align		4
        /*0008*/ 	.word	0x00000000
	.align		4
        /*000c*/ 	.word	0xfffffffe
	.align		4
        /*0010*/ 	.word	0x00000000
	.align		4
        /*0014*/ 	.word	0xfffffffd
	.align		4
        /*0018*/ 	.word	0x00000000
	.align		4
        /*001c*/ 	.word	0xfffffffc


//--------------------- .nv.constant4             --------------------------
	.section	.nv.constant4,"a",@progbits
	.align	8
	.align		8
.nv.constant4:
        /*0000*/ 	.dword	_ZN76_INTERNAL_37f5b911_40_flash_fwd_hdim192_128_fp16_split_sm90_cu_49158569_31474cuda3std3__45__cpo5beginE
	.align		8
        /*0008*/ 	.dword	_ZN76_INTERNAL_37f5b911_40_flash_fwd_hdim192_128_fp16_split_sm90_cu_49158569_31474cuda3std3__45__cpo3endE
	.align		8
        /*0010*/ 	.dword	_ZN76_INTERNAL_37f5b911_40_flash_fwd_hdim192_128_fp16_split_sm90_cu_49158569_31474cuda3std3__45__cpo6cbeginE
	.align		8
        /*0018*/ 	.dword	_ZN76_INTERNAL_37f5b911_40_flash_fwd_hdim192_128_fp16_split_sm90_cu_49158569_31474cuda3std3__45__cpo4cendE
	.align		8
        /*0020*/ 	.dword	_ZN76_INTERNAL_37f5b911_40_flash_fwd_hdim192_128_fp16_split_sm90_cu_49158569_31474cuda3std3__478_GLOBAL__N__37f5b911_40_flash_fwd_hdim192_128_fp16_split_sm90_cu_49158569_31476ignoreE
	.align		8
        /*0028*/ 	.dword	_ZN76_INTERNAL_37f5b911_40_flash_fwd_hdim192_128_fp16_split_sm90_cu_49158569_31474cuda3std3__419piecewise_constructE
	.align		8
        /*0030*/ 	.dword	_ZN76_INTERNAL_37f5b911_40_flash_fwd_hdim192_128_fp16_split_sm90_cu_49158569_31474cuda3std3__48in_placeE
	.align		8
        /*0038*/ 	.dword	_ZN76_INTERNAL_37f5b911_40_flash_fwd_hdim192_128_fp16_split_sm90_cu_49158569_31474cuda3std6ranges3__45__cpo4swapE
	.align		8
        /*0040*/ 	.dword	_ZN76_INTERNAL_37f5b911_40_flash_fwd_hdim192_128_fp16_split_sm90_cu_49158569_31474cuda3std6ranges3__45__cpo9iter_moveE
	.align		8
        /*0048*/ 	.dword	_ZN76_INTERNAL_37f5b911_40_flash_fwd_hdim192_128_fp16_split_sm90_cu_49158569_31474cute7productE
	.align		8
        /*0050*/ 	.dword	_ZN76_INTERNAL_37f5b911_40_flash_fwd_hdim192_128_fp16_split_sm90_cu_49158569_31474cute1_E


//--------------------- .text._ZN7cutlass13device_kernelIN5flash11enable_sm90INS1_16FlashAttnFwdSm90INS1_25CollectiveMainloopFwdSm90ILi2EN4cute5tupleIJNS5_1CILi1EEES8_S8_EEENS6_IJNS7_ILi128EEESA_NS7_ILi192EEEEEELi128ENS_6half_tEfNS_4arch4Sm90ELb0ELb0ELb0ELb0ELb0ELb0ELb0ELb1ELb1ELb1ELb1ELb0EEENS1_21CollectiveEpilogueFwdINS6_IJSA_SA_SA_EEES9_SD_SF_Li256ELb0ELb1ELb1ELb0EEENS1_19SingleTileSchedulerILb0ELb1ELb1ELi128EEEEEEEEEvNT_6ParamsE --------------------------
	.section	.text._ZN7cutlass13device_kernelIN5flash11enable_sm90INS1_16FlashAttnFwdSm90INS1_25CollectiveMainloopFwdSm90ILi2EN4cute5tupleIJNS5_1CILi1EEES8_S8_EEENS6_IJNS7_ILi128EEESA_NS7_ILi192EEEEEELi128ENS_6half_tEfNS_4arch4Sm90ELb0ELb0ELb0ELb0ELb0ELb0ELb0ELb1ELb1ELb1ELb1ELb0EEENS1_21CollectiveEpilogueFwdINS6_IJSA_SA_SA_EEES9_SD_SF_Li256ELb0ELb1ELb1ELb0EEENS1_19SingleTileSchedulerILb0ELb1ELb1ELi128EEEEEEEEEvNT_6ParamsE,"ax",@progbits
	.align	128
.text._ZN7cutlass13device_kernelIN5flash11enable_sm90INS1_16FlashAttnFwdSm90INS1_25CollectiveMainloopFwdSm90ILi2EN4cute5tupleIJNS5_1CILi1EEES8_S8_EEENS6_IJNS7_ILi128EEESA_NS7_ILi192EEEEEELi128ENS_6half_tEfNS_4arch4Sm90ELb0ELb0ELb0ELb0ELb0ELb0ELb0ELb1ELb1ELb1ELb1ELb0EEENS1_21CollectiveEpilogueFwdINS6_IJSA_SA_SA_EEES9_SD_SF_Li256ELb0ELb1ELb1ELb0EEENS1_19SingleTileSchedulerILb0ELb1ELb1ELi128EEEEEEEEEvNT_6ParamsE:
        .type           _ZN7cutlass13device_kernelIN5flash11enable_sm90INS1_16FlashAttnFwdSm90INS1_25CollectiveMainloopFwdSm90ILi2EN4cute5tupleIJNS5_1CILi1EEES8_S8_EEENS6_IJNS7_ILi128EEESA_NS7_ILi192EEEEEELi128ENS_6half_tEfNS_4arch4Sm90ELb0ELb0ELb0ELb0ELb0ELb0ELb0ELb1ELb1ELb1ELb1ELb0EEENS1_21CollectiveEpilogueFwdINS6_IJSA_SA_SA_EEES9_SD_SF_Li256ELb0ELb1ELb1ELb0EEENS1_19SingleTileSchedulerILb0ELb1ELb1ELi128EEEEEEEEEvNT_6ParamsE,@function
        .size           _ZN7cutlass13device_kernelIN5flash11enable_sm90INS1_16FlashAttnFwdSm90INS1_25CollectiveMainloopFwdSm90ILi2EN4cute5tupleIJNS5_1CILi1EEES8_S8_EEENS6_IJNS7_ILi128EEESA_NS7_ILi192EEEEEELi128ENS_6half_tEfNS_4arch4Sm90ELb0ELb0ELb0ELb0ELb0ELb0ELb0ELb1ELb1ELb1ELb1ELb0EEENS1_21CollectiveEpilogueFwdINS6_IJSA_SA_SA_EEES9_SD_SF_Li256ELb0ELb1ELb1ELb0EEENS1_19SingleTileSchedulerILb0ELb1ELb1ELi128EEEEEEEEEvNT_6ParamsE,(.L_x_9 - _ZN7cutlass13device_kernelIN5flash11enable_sm90INS1_16FlashAttnFwdSm90INS1_25CollectiveMainloopFwdSm90ILi2EN4cute5tupleIJNS5_1CILi1EEES8_S8_EEENS6_IJNS7_ILi128EEESA_NS7_ILi192EEEEEELi128ENS_6half_tEfNS_4arch4Sm90ELb0ELb0ELb0ELb0ELb0ELb0ELb0ELb1ELb1ELb1ELb1ELb0EEENS1_21CollectiveEpilogueFwdINS6_IJSA_SA_SA_EEES9_SD_SF_Li256ELb0ELb1ELb1ELb0EEENS1_19SingleTileSchedulerILb0ELb1ELb1ELi128EEEEEEEEEvNT_6ParamsE)
        .other          _ZN7cutlass13device_kernelIN5flash11enable_sm90INS1_16FlashAttnFwdSm90INS1_25CollectiveMainloopFwdSm90ILi2EN4cute5tupleIJNS5_1CILi1EEES8_S8_EEENS6_IJNS7_ILi128EEESA_NS7_ILi192EEEEEELi128ENS_6half_tEfNS_4arch4Sm90ELb0ELb0ELb0ELb0ELb0ELb0ELb0ELb1ELb1ELb1ELb1ELb0EEENS1_21CollectiveEpilogueFwdINS6_IJSA_SA_SA_EEES9_SD_SF_Li256ELb0ELb1ELb1ELb0EEENS1_19SingleTileSchedulerILb0ELb1ELb1ELi128EEEEEEEEEvNT_6ParamsE,@"STO_CUDA_ENTRY STV_DEFAULT"
_ZN7cutlass13device_kernelIN5flash11enable_sm90INS1_16FlashAttnFwdSm90INS1_25CollectiveMainloopFwdSm90ILi2EN4cute5tupleIJNS5_1CILi1EEES8_S8_EEENS6_IJNS7_ILi128EEESA_NS7_ILi192EEEEEELi128ENS_6half_tEfNS_4arch4Sm90ELb0ELb0ELb0ELb0ELb0ELb0ELb0ELb1ELb1ELb1ELb1ELb0EEENS1_21CollectiveEpilogueFwdINS6_IJSA_SA_SA_EEES9_SD_SF_Li256ELb0ELb1ELb1ELb0EEENS1_19SingleTileSchedulerILb0ELb1ELb1ELi128EEEEEEEEEvNT_6ParamsE:
[----:B------:R-:W-:Y:S01]  /*0000*/  LDC R1, c[0x0][0x37c] ;  /* 0x0000df00ff017b82 */ /* 0x000fe20000000800 */
[----:B------:R-:W-:Y:S05]  /*0010*/  EXIT ;  /* 0x000000000000794d */ /* 0x000fea0003800000 */
.L_x_0:
[----:B------:R-:W-:-:S00]  /*0020*/  BRA `(.L_x_0) ;  /* 0xfffffffc00fc7947 */ /* 0x000fc0000383ffff */
[----:B------:R-:W-:-:S00]  /*0030*/  NOP ;  /* 0x0000000000007918 */ /* 0x000fc00000000000 */
        /* <DEDUP_REMOVED lines=12> */
.L_x_9:


//--------------------- .text._ZN7cutlass13device_kernelIN5flash11enable_sm90INS1_16FlashAttnFwdSm90INS1_25CollectiveMainloopFwdSm90ILi2EN4cute5tupleIJNS5_1CILi1EEES8_S8_EEENS6_IJNS7_ILi128EEESA_NS7_ILi192EEEEEELi128ENS_6half_tEfNS_4arch4Sm90ELb0ELb0ELb0ELb1ELb0ELb0ELb0ELb1ELb1ELb1ELb1ELb0EEENS1_21CollectiveEpilogueFwdINS6_IJSA_SA_SA_EEES9_SD_SF_Li256ELb1ELb1ELb1ELb0EEENS1_36VarlenDynamicPersistentTileSchedulerILi128ELi128ELi256ELi128ELb1ELb1ELb1ELb0ELb1ELb1EEEEEEEEEvNT_6ParamsE --------------------------
	.section	.text._ZN7cutlass13device_kernelIN5flash11enable_sm90INS1_16FlashAttnFwdSm90INS1_25CollectiveMainloopFwdSm90ILi2EN4cute5tupleIJNS5_1CILi1EEES8_S8_EEENS6_IJNS7_ILi128EEESA_NS7_ILi192EEEEEELi128ENS_6half_tEfNS_4arch4Sm90ELb0ELb0ELb0ELb1ELb0ELb0ELb0ELb1ELb1ELb1ELb1ELb0EEENS1_21CollectiveEpilogueFwdINS6_IJSA_SA_SA_EEES9_SD_SF_Li256ELb1ELb1ELb1ELb0EEENS1_36VarlenDynamicPersistentTileSchedulerILi128ELi128ELi256ELi128ELb1ELb1ELb1ELb0ELb1ELb1EEEEEEEEEvNT_6ParamsE,"ax",@progbits
	.align	128
.text._ZN7cutlass13device_kernelIN5flash11enable_sm90INS1_16FlashAttnFwdSm90INS1_25CollectiveMainloopFwdSm90ILi2EN4cute5tupleIJNS5_1CILi1EEES8_S8_EEENS6_IJNS7_ILi128EEESA_NS7_ILi192EEEEEELi128ENS_6half_tEfNS_4arch4Sm90ELb0ELb0ELb0ELb1ELb0ELb0ELb0ELb1ELb1ELb1ELb1ELb0EEENS1_21CollectiveEpilogueFwdINS6_IJSA_SA_SA_EEES9_SD_SF_Li256ELb1ELb1ELb1ELb0EEENS1_36VarlenDynamicPersistentTileSchedulerILi128ELi128ELi256ELi128ELb1ELb1ELb1ELb0ELb1ELb1EEEEEEEEEvNT_6ParamsE:
        .type           _ZN7cutlass13device_kernelIN5flash11enable_sm90INS1_16FlashAttnFwdSm90INS1_25CollectiveMainloopFwdSm90ILi2EN4cute5tupleIJNS5_1CILi1EEES8_S8_EEENS6_IJNS7_ILi128EEESA_NS7_ILi192EEEEEELi128ENS_6half_tEfNS_4arch4Sm90ELb0ELb0ELb0ELb1ELb0ELb0ELb0ELb1ELb1ELb1ELb1ELb0EEENS1_21CollectiveEpilogueFwdINS6_IJSA_SA_SA_EEES9_SD_SF_Li256ELb1ELb1ELb1ELb0EEENS1_36VarlenDynamicPersistentTileSchedulerILi128ELi128ELi256ELi128ELb1ELb1ELb1ELb0ELb1ELb1EEEEEEEEEvNT_6ParamsE,@function
        .size           _ZN7cutlass13device_kernelIN5flash11enable_sm90INS1_16FlashAttnFwdSm90INS1_25CollectiveMainloopFwdSm90ILi2EN4cute5tupleIJNS5_1CILi1EEES8_S8_EEENS6_IJNS7_ILi128EEESA_NS7_ILi192EEEEEELi128ENS_6half_tEfNS_4arch4Sm90ELb0ELb0ELb0ELb1ELb0ELb0ELb0ELb1ELb1ELb1ELb1ELb0EEENS1_21CollectiveEpilogueFwdINS6_IJSA_SA_SA_EEES9_SD_SF_Li256ELb1ELb1ELb1ELb0EEENS1_36VarlenDynamicPersistentTileSchedulerILi128ELi128ELi256ELi128ELb1ELb1ELb1ELb0ELb1ELb1EEEEEEEEEvNT_6ParamsE,(.L_x_10 - _ZN7cutlass13device_kernelIN5flash11enable_sm90INS1_16FlashAttnFwdSm90INS1_25CollectiveMainloopFwdSm90ILi2EN4cute5tupleIJNS5_1CILi1EEES8_S8_EEENS6_IJNS7_ILi128EEESA_NS7_ILi192EEEEEELi128ENS_6half_tEfNS_4arch4Sm90ELb0ELb0ELb0ELb1ELb0ELb0ELb0ELb1ELb1ELb1ELb1ELb0EEENS1_21CollectiveEpilogueFwdINS6_IJSA_SA_SA_EEES9_SD_SF_Li256ELb1ELb1ELb1ELb0EEENS1_36VarlenDynamicPersistentTileSchedulerILi128ELi128ELi256ELi128ELb1ELb1ELb1ELb0ELb1ELb1EEEEEEEEEvNT_6ParamsE)
        .other          _ZN7cutlass13device_kernelIN5flash11enable_sm90INS1_16FlashAttnFwdSm90INS1_25CollectiveMainloopFwdSm90ILi2EN4cute5tupleIJNS5_1CILi1EEES8_S8_EEENS6_IJNS7_ILi128EEESA_NS7_ILi192EEEEEELi128ENS_6half_tEfNS_4arch4Sm90ELb0ELb0ELb0ELb1ELb0ELb0ELb0ELb1ELb1ELb1ELb1ELb0EEENS1_21CollectiveEpilogueFwdINS6_IJSA_SA_SA_EEES9_SD_SF_Li256ELb1ELb1ELb1ELb0EEENS1_36VarlenDynamicPersistentTileSchedulerILi128ELi128ELi256ELi128ELb1ELb1ELb1ELb0ELb1ELb1EEEEEEEEEvNT_6ParamsE,@"STO_CUDA_ENTRY STV_DEFAULT"
_ZN7cutlass13device_kernelIN5flash11enable_sm90INS1_16FlashAttnFwdSm90INS1_25CollectiveMainloopFwdSm90ILi2EN4cute5tupleIJNS5_1CILi1EEES8_S8_EEENS6_IJNS7_ILi128EEESA_NS7_ILi192EEEEEELi128ENS_6half_tEfNS_4arch4Sm90ELb0ELb0ELb0ELb1ELb0ELb0ELb0ELb1ELb1ELb1ELb1ELb0EEENS1_21CollectiveEpilogueFwdINS6_IJSA_SA_SA_EEES9_SD_SF_Li256ELb1ELb1ELb1ELb0EEENS1_36VarlenDynamicPersistentTileSchedulerILi128ELi128ELi256ELi128ELb1ELb1ELb1ELb0ELb1ELb1EEEEEEEEEvNT_6ParamsE:
[----:B------:R-:W-:Y:S01]  /*0000*/  LDC R1, c[0x0][0x37c] ;  /* 0x0000df00ff017b82 */ /* 0x000fe20000000800 */
[----:B------:R-:W-:Y:S05]  /*0010*/  EXIT ;  /* 0x000000000000794d */ /* 0x000fea0003800000 */
.L_x_1:
        /* <DEDUP_REMOVED lines=14> */
.L_x_10:


//--------------------- .text._ZN7cutlass13device_kernelIN5flash11enable_sm90INS1_16FlashAttnFwdSm90INS1_25CollectiveMainloopFwdSm90ILi2EN4cute5tupleIJNS5_1CILi1EEES8_S8_EEENS6_IJNS7_ILi128EEESA_NS7_ILi192EEEEEELi128ENS_6half_tEfNS_4arch4Sm90ELb0ELb0ELb0ELb1ELb0ELb1ELb0ELb1ELb1ELb1ELb1ELb0EEENS1_21CollectiveEpilogueFwdINS6_IJSA_SA_SA_EEES9_SD_SF_Li256ELb1ELb1ELb1ELb0EEENS1_36VarlenDynamicPersistentTileSchedulerILi128ELi128ELi256ELi128ELb1ELb1ELb1ELb0ELb1ELb1EEEEEEEEEvNT_6ParamsE --------------------------
	.section	.text._ZN7cutlass13device_kernelIN5flash11enable_sm90INS1_16FlashAttnFwdSm90INS1_25CollectiveMainloopFwdSm90ILi2EN4cute5tupleIJNS5_1CILi1EEES8_S8_EEENS6_IJNS7_ILi128EEESA_NS7_ILi192EEEEEELi128ENS_6half_tEfNS_4arch4Sm90ELb0ELb0ELb0ELb1ELb0ELb1ELb0ELb1ELb1ELb1ELb1ELb0EEENS1_21CollectiveEpilogueFwdINS6_IJSA_SA_SA_EEES9_SD_SF_Li256ELb1ELb1ELb1ELb0EEENS1_36VarlenDynamicPersistentTileSchedulerILi128ELi128ELi256ELi128ELb1ELb1ELb1ELb0ELb1ELb1EEEEEEEEEvNT_6ParamsE,"ax",@progbits
	.align	128
.text._ZN7cutlass13device_kernelIN5flash11enable_sm90INS1_16FlashAttnFwdSm90INS1_25CollectiveMainloopFwdSm90ILi2EN4cute5tupleIJNS5_1CILi1EEES8_S8_EEENS6_IJNS7_ILi128EEESA_NS7_ILi192EEEEEELi128ENS_6half_tEfNS_4arch4Sm90ELb0ELb0ELb0ELb1ELb0ELb1ELb0ELb1ELb1ELb1ELb1ELb0EEENS1_21CollectiveEpilogueFwdINS6_IJSA_SA_SA_EEES9_SD_SF_Li256ELb1ELb1ELb1ELb0EEENS1_36VarlenDynamicPersistentTileSchedulerILi128ELi128ELi256ELi128ELb1ELb1ELb1ELb0ELb1ELb1EEEEEEEEEvNT_6ParamsE:
        .type           _ZN7cutlass13device_kernelIN5flash11enable_sm90INS1_16FlashAttnFwdSm90INS1_25CollectiveMainloopFwdSm90ILi2EN4cute5tupleIJNS5_1CILi1EEES8_S8_EEENS6_IJNS7_ILi128EEESA_NS7_ILi192EEEEEELi128ENS_6half_tEfNS_4arch4Sm90ELb0ELb0ELb0ELb1ELb0ELb1ELb0ELb1ELb1ELb1ELb1ELb0EEENS1_21CollectiveEpilogueFwdINS6_IJSA_SA_SA_EEES9_SD_SF_Li256ELb1ELb1ELb1ELb0EEENS1_36VarlenDynamicPersistentTileSchedulerILi128ELi128ELi256ELi128ELb1ELb1ELb1ELb0ELb1ELb1EEEEEEEEEvNT_6ParamsE,@function
        .size           _ZN7cutlass13device_kernelIN5flash11enable_sm90INS1_16FlashAttnFwdSm90INS1_25CollectiveMainloopFwdSm90ILi2EN4cute5tupleIJNS5_1CILi1EEES8_S8_EEENS6_IJNS7_ILi128EEESA_NS7_ILi192EEEEEELi128ENS_6half_tEfNS_4arch4Sm90ELb0ELb0ELb0ELb1ELb0ELb1ELb0ELb1ELb1ELb1ELb1ELb0EEENS1_21CollectiveEpilogueFwdINS6_IJSA_SA_SA_EEES9_SD_SF_Li256ELb1ELb1ELb1ELb0EEENS1_36VarlenDynamicPersistentTileSchedulerILi128ELi128ELi256ELi128ELb1ELb1ELb1ELb0ELb1ELb1EEEEEEEEEvNT_6ParamsE,(.L_x_11 - _ZN7cutlass13device_kernelIN5flash11enable_sm90INS1_16FlashAttnFwdSm90INS1_25CollectiveMainloopFwdSm90ILi2EN4cute5tupleIJNS5_1CILi1EEES8_S8_EEENS6_IJNS7_ILi128EEESA_NS7_ILi192EEEEEELi128ENS_6half_tEfNS_4arch4Sm90ELb0ELb0ELb0ELb1ELb0ELb1ELb0ELb1ELb1ELb1ELb1ELb0EEENS1_21CollectiveEpilogueFwdINS6_IJSA_SA_SA_EEES9_SD_SF_Li256ELb1ELb1ELb1ELb0EEENS1_36VarlenDynamicPersistentTileSchedulerILi128ELi128ELi256ELi128ELb1ELb1ELb1ELb0ELb1ELb1EEEEEEEEEvNT_6ParamsE)
        .other          _ZN7cutlass13device_kernelIN5flash11enable_sm90INS1_16FlashAttnFwdSm90INS1_25CollectiveMainloopFwdSm90ILi2EN4cute5tupleIJNS5_1CILi1EEES8_S8_EEENS6_IJNS7_ILi128EEESA_NS7_ILi192EEEEEELi128ENS_6half_tEfNS_4arch4Sm90ELb0ELb0ELb0ELb1ELb0ELb1ELb0ELb1ELb1ELb1ELb1ELb0EEENS1_21CollectiveEpilogueFwdINS6_IJSA_SA_SA_EEES9_SD_SF_Li256ELb1ELb1ELb1ELb0EEENS1_36VarlenDynamicPersistentTileSchedulerILi128ELi128ELi256ELi128ELb1ELb1ELb1ELb0ELb1ELb1EEEEEEEEEvNT_6ParamsE,@"STO_CUDA_ENTRY STV_DEFAULT"
_ZN7cutlass13device_kernelIN5flash11enable_sm90INS1_16FlashAttnFwdSm90INS1_25CollectiveMainloopFwdSm90ILi2EN4cute5tupleIJNS5_1CILi1EEES8_S8_EEENS6_IJNS7_ILi128EEESA_NS7_ILi192EEEEEELi128ENS_6half_tEfNS_4arch4Sm90ELb0ELb0ELb0ELb1ELb0ELb1ELb0ELb1ELb1ELb1ELb1ELb0EEENS1_21CollectiveEpilogueFwdINS6_IJSA_SA_SA_EEES9_SD_SF_Li256ELb1ELb1ELb1ELb0EEENS1_36VarlenDynamicPersistentTileSchedulerILi128ELi128ELi256ELi128ELb1ELb1ELb1ELb0ELb1ELb1EEEEEEEEEvNT_6ParamsE:
[----:B------:R-:W-:Y:S01]  /*0000*/  LDC R1, c[0x0][0x37c] ;  /* 0x0000df00ff017b82 */ /* 0x000fe20000000800 */
[----:B------:R-:W-:Y:S05]  /*0010*/  EXIT ;  /* 0x000000000000794d */ /* 0x000fea0003800000 */
.L_x_2:
        /* <DEDUP_REMOVED lines=14> */
.L_x_11:


//--------------------- .text._ZN7cutlass13device_kernelIN5flash11enable_sm90INS1_16FlashAttnFwdSm90INS1_25CollectiveMainloopFwdSm90ILi2EN4cute5tupleIJNS5_1CILi1EEES8_S8_EEENS6_IJNS7_ILi128EEENS7_ILi96EEENS7_ILi192EEEEEELi128ENS_6half_tEfNS_4arch4Sm90ELb0ELb1ELb0ELb0ELb0ELb0ELb0ELb1ELb1ELb1ELb1ELb0EEENS1_21CollectiveEpilogueFwdINS6_IJSA_SA_SB_EEES9_SE_SG_Li256ELb0ELb1ELb1ELb0EEENS1_19SingleTileSchedulerILb0ELb1ELb1ELi128EEEEEEEEEvNT_6ParamsE --------------------------
	.section	.text._ZN7cutlass13device_kernelIN5flash11enable_sm90INS1_16FlashAttnFwdSm90INS1_25CollectiveMainloopFwdSm90ILi2EN4cute5tupleIJNS5_1CILi1EEES8_S8_EEENS6_IJNS7_ILi128EEENS7_ILi96EEENS7_ILi192EEEEEELi128ENS_6half_tEfNS_4arch4Sm90ELb0ELb1ELb0ELb0ELb0ELb0ELb0ELb1ELb1ELb1ELb1ELb0EEENS1_21CollectiveEpilogueFwdINS6_IJSA_SA_SB_EEES9_SE_SG_Li256ELb0ELb1ELb1ELb0EEENS1_19SingleTileSchedulerILb0ELb1ELb1ELi128EEEEEEEEEvNT_6ParamsE,"ax",@progbits
	.align	128
.text._ZN7cutlass13device_kernelIN5flash11enable_sm90INS1_16FlashAttnFwdSm90INS1_25CollectiveMainloopFwdSm90ILi2EN4cute5tupleIJNS5_1CILi1EEES8_S8_EEENS6_IJNS7_ILi128EEENS7_ILi96EEENS7_ILi192EEEEEELi128ENS_6half_tEfNS_4arch4Sm90ELb0ELb1ELb0ELb0ELb0ELb0ELb0ELb1ELb1ELb1ELb1ELb0EEENS1_21CollectiveEpilogueFwdINS6_IJSA_SA_SB_EEES9_SE_SG_Li256ELb0ELb1ELb1ELb0EEENS1_19SingleTileSchedulerILb0ELb1ELb1ELi128EEEEEEEEEvNT_6ParamsE:
        .type           _ZN7cutlass13device_kernelIN5flash11enable_sm90INS1_16FlashAttnFwdSm90INS1_25CollectiveMainloopFwdSm90ILi2EN4cute5tupleIJNS5_1CILi1EEES8_S8_EEENS6_IJNS7_ILi128EEENS7_ILi96EEENS7_ILi192EEEEEELi128ENS_6half_tEfNS_4arch4Sm90ELb0ELb1ELb0ELb0ELb0ELb0ELb0ELb1ELb1ELb1ELb1ELb0EEENS1_21CollectiveEpilogueFwdINS6_IJSA_SA_SB_EEES9_SE_SG_Li256ELb0ELb1ELb1ELb0EEENS1_19SingleTileSchedulerILb0ELb1ELb1ELi128EEEEEEEEEvNT_6ParamsE,@function
        .size           _ZN7cutlass13device_kernelIN5flash11enable_sm90INS1_16FlashAttnFwdSm90INS1_25CollectiveMainloopFwdSm90ILi2EN4cute5tupleIJNS5_1CILi1EEES8_S8_EEENS6_IJNS7_ILi128EEENS7_ILi96EEENS7_ILi192EEEEEELi128ENS_6half_tEfNS_4arch4Sm90ELb0ELb1ELb0ELb0ELb0ELb0ELb0ELb1ELb1ELb1ELb1ELb0EEENS1_21CollectiveEpilogueFwdINS6_IJSA_SA_SB_EEES9_SE_SG_Li256ELb0ELb1ELb1ELb0EEENS1_19SingleTileSchedulerILb0ELb1ELb1ELi128EEEEEEEEEvNT_6ParamsE,(.L_x_12 - _ZN7cutlass13device_kernelIN5flash11enable_sm90INS1_16FlashAttnFwdSm90INS1_25CollectiveMainloopFwdSm90ILi2EN4cute5tupleIJNS5_1CILi1EEES8_S8_EEENS6_IJNS7_ILi128EEENS7_ILi96EEENS7_ILi192EEEEEELi128ENS_6half_tEfNS_4arch4Sm90ELb0ELb1ELb0ELb0ELb0ELb0ELb0ELb1ELb1ELb1ELb1ELb0EEENS1_21CollectiveEpilogueFwdINS6_IJSA_SA_SB_EEES9_SE_SG_Li256ELb0ELb1ELb1ELb0EEENS1_19SingleTileSchedulerILb0ELb1ELb1ELi128EEEEEEEEEvNT_6ParamsE)
        .other          _ZN7cutlass13device_kernelIN5flash11enable_sm90INS1_16FlashAttnFwdSm90INS1_25CollectiveMainloopFwdSm90ILi2EN4cute5tupleIJNS5_1CILi1EEES8_S8_EEENS6_IJNS7_ILi128EEENS7_ILi96EEENS7_ILi192EEEEEELi128ENS_6half_tEfNS_4arch4Sm90ELb0ELb1ELb0ELb0ELb0ELb0ELb0ELb1ELb1ELb1ELb1ELb0EEENS1_21CollectiveEpilogueFwdINS6_IJSA_SA_SB_EEES9_SE_SG_Li256ELb0ELb1ELb1ELb0EEENS1_19SingleTileSchedulerILb0ELb1ELb1ELi128EEEEEEEEEvNT_6ParamsE,@"STO_CUDA_ENTRY STV_DEFAULT"
_ZN7cutlass13device_kernelIN5flash11enable_sm90INS1_16FlashAttnFwdSm90INS1_25CollectiveMainloopFwdSm90ILi2EN4cute5tupleIJNS5_1CILi1EEES8_S8_EEENS6_IJNS7_ILi128EEENS7_ILi96EEENS7_ILi192EEEEEELi128ENS_6half_tEfNS_4arch4Sm90ELb0ELb1ELb0ELb0ELb0ELb0ELb0ELb1ELb1ELb1ELb1ELb0EEENS1_21CollectiveEpilogueFwdINS6_IJSA_SA_SB_EEES9_SE_SG_Li256ELb0ELb1ELb1ELb0EEENS1_19SingleTileSchedulerILb0ELb1ELb1ELi128EEEEEEEEEvNT_6ParamsE:
[----:B------:R-:W-:Y:S01]  /*0000*/  LDC R1, c[0x0][0x37c] ;  /* 0x0000df00ff017b82 */ /* 0x000fe20000000800 */
[----:B------:R-:W-:Y:S05]  /*0010*/  EXIT ;  /* 0x000000000000794d */ /* 0x000fea0003800000 */
.L_x_3:
        /* <DEDUP_REMOVED lines=14> */
.L_x_12:


//--------------------- .text._ZN7cutlass13device_kernelIN5flash11enable_sm90INS1_16FlashAttnFwdSm90INS1_25CollectiveMainloopFwdSm90ILi2EN4cute5tupleIJNS5_1CILi1EEES8_S8_EEENS6_IJNS7_ILi128EEENS7_ILi96EEENS7_ILi192EEEEEELi128ENS_6half_tEfNS_4arch4Sm90ELb0ELb1ELb0ELb1ELb0ELb0ELb0ELb1ELb1ELb1ELb1ELb0EEENS1_21CollectiveEpilogueFwdINS6_IJSA_SA_SB_EEES9_SE_SG_Li256ELb1ELb1ELb1ELb0EEENS1_36VarlenDynamicPersistentTileSchedulerILi128ELi96ELi256ELi128ELb1ELb1ELb1ELb1ELb0ELb1EEEEEEEEEvNT_6ParamsE --------------------------
	.section	.text._ZN7cutlass13device_kernelIN5flash11enable_sm90INS1_16FlashAttnFwdSm90INS1_25CollectiveMainloopFwdSm90ILi2EN4cute5tupleIJNS5_1CILi1EEES8_S8_EEENS6_IJNS7_ILi128EEENS7_ILi96EEENS7_ILi192EEEEEELi128ENS_6half_tEfNS_4arch4Sm90ELb0ELb1ELb0ELb1ELb0ELb0ELb0ELb1ELb1ELb1ELb1ELb0EEENS1_21CollectiveEpilogueFwdINS6_IJSA_SA_SB_EEES9_SE_SG_Li256ELb1ELb1ELb1ELb0EEENS1_36VarlenDynamicPersistentTileSchedulerILi128ELi96ELi256ELi128ELb1ELb1ELb1ELb1ELb0ELb1EEEEEEEEEvNT_6ParamsE,"ax",@progbits
	.align	128
.text._ZN7cutlass13device_kernelIN5flash11enable_sm90INS1_16FlashAttnFwdSm90INS1_25CollectiveMainloopFwdSm90ILi2EN4cute5tupleIJNS5_1CILi1EEES8_S8_EEENS6_IJNS7_ILi128EEENS7_ILi96EEENS7_ILi192EEEEEELi128ENS_6half_tEfNS_4arch4Sm90ELb0ELb1ELb0ELb1ELb0ELb0ELb0ELb1ELb1ELb1ELb1ELb0EEENS1_21CollectiveEpilogueFwdINS6_IJSA_SA_SB_EEES9_SE_SG_Li256ELb1ELb1ELb1ELb0EEENS1_36VarlenDynamicPersistentTileSchedulerILi128ELi96ELi256ELi128ELb1ELb1ELb1ELb1ELb0ELb1EEEEEEEEEvNT_6ParamsE:
        .type           _ZN7cutlass13device_kernelIN5flash11enable_sm90INS1_16FlashAttnFwdSm90INS1_25CollectiveMainloopFwdSm90ILi2EN4cute5tupleIJNS5_1CILi1EEES8_S8_EEENS6_IJNS7_ILi128EEENS7_ILi96EEENS7_ILi192EEEEEELi128ENS_6half_tEfNS_4arch4Sm90ELb0ELb1ELb0ELb1ELb0ELb0ELb0ELb1ELb1ELb1ELb1ELb0EEENS1_21CollectiveEpilogueFwdINS6_IJSA_SA_SB_EEES9_SE_SG_Li256ELb1ELb1ELb1ELb0EEENS1_36VarlenDynamicPersistentTileSchedulerILi128ELi96ELi256ELi128ELb1ELb1ELb1ELb1ELb0ELb1EEEEEEEEEvNT_6ParamsE,@function
        .size           _ZN7cutlass13device_kernelIN5flash11enable_sm90INS1_16FlashAttnFwdSm90INS1_25CollectiveMainloopFwdSm90ILi2EN4cute5tupleIJNS5_1CILi1EEES8_S8_EEENS6_IJNS7_ILi128EEENS7_ILi96EEENS7_ILi192EEEEEELi128ENS_6half_tEfNS_4arch4Sm90ELb0ELb1ELb0ELb1ELb0ELb0ELb0ELb1ELb1ELb1ELb1ELb0EEENS1_21CollectiveEpilogueFwdINS6_IJSA_SA_SB_EEES9_SE_SG_Li256ELb1ELb1ELb1ELb0EEENS1_36VarlenDynamicPersistentTileSchedulerILi128ELi96ELi256ELi128ELb1ELb1ELb1ELb1ELb0ELb1EEEEEEEEEvNT_6ParamsE,(.L_x_13 - _ZN7cutlass13device_kernelIN5flash11enable_sm90INS1_16FlashAttnFwdSm90INS1_25CollectiveMainloopFwdSm90ILi2EN4cute5tupleIJNS5_1CILi1EEES8_S8_EEENS6_IJNS7_ILi128EEENS7_ILi96EEENS7_ILi192EEEEEELi128ENS_6half_tEfNS_4arch4Sm90ELb0ELb1ELb0ELb1ELb0ELb0ELb0ELb1ELb1ELb1ELb1ELb0EEENS1_21CollectiveEpilogueFwdINS6_IJSA_SA_SB_EEES9_SE_SG_Li256ELb1ELb1ELb1ELb0EEENS1_36VarlenDynamicPersistentTileSchedulerILi128ELi96ELi256ELi128ELb1ELb1ELb1ELb1ELb0ELb1EEEEEEEEEvNT_6ParamsE)
        .other          _ZN7cutlass13device_kernelIN5flash11enable_sm90INS1_16FlashAttnFwdSm90INS1_25CollectiveMainloopFwdSm90ILi2EN4cute5tupleIJNS5_1CILi1EEES8_S8_EEENS6_IJNS7_ILi128EEENS7_ILi96EEENS7_ILi192EEEEEELi128ENS_6half_tEfNS_4arch4Sm90ELb0ELb1ELb0ELb1ELb0ELb0ELb0ELb1ELb1ELb1ELb1ELb0EEENS1_21CollectiveEpilogueFwdINS6_IJSA_SA_SB_EEES9_SE_SG_Li256ELb1ELb1ELb1ELb0EEENS1_36VarlenDynamicPersistentTileSchedulerILi128ELi96ELi256ELi128ELb1ELb1ELb1ELb1ELb0ELb1EEEEEEEEEvNT_6ParamsE,@"STO_CUDA_ENTRY STV_DEFAULT"
_ZN7cutlass13device_kernelIN5flash11enable_sm90INS1_16FlashAttnFwdSm90INS1_25CollectiveMainloopFwdSm90ILi2EN4cute5tupleIJNS5_1CILi1EEES8_S8_EEENS6_IJNS7_ILi128EEENS7_ILi96EEENS7_ILi192EEEEEELi128ENS_6half_tEfNS_4arch4Sm90ELb0ELb1ELb0ELb1ELb0ELb0ELb0ELb1ELb1ELb1ELb1ELb0EEENS1_21CollectiveEpilogueFwdINS6_IJSA_SA_SB_EEES9_SE_SG_Li256ELb1ELb1ELb1ELb0EEENS1_36VarlenDynamicPersistentTileSchedulerILi128ELi96ELi256ELi128ELb1ELb1ELb1ELb1ELb0ELb1EEEEEEEEEvNT_6ParamsE:
[----:B------:R-:W-:Y:S01]  /*0000*/  LDC R1, c[0x0][0x37c] ;  /* 0x0000df00ff017b82 */ /* 0x000fe20000000800 */
[----:B------:R-:W-:Y:S05]  /*0010*/  EXIT ;  /* 0x000000000000794d */ /* 0x000fea0003800000 */
.L_x_4:
        /* <DEDUP_REMOVED lines=14> */
.L_x_13:


//--------------------- .text._ZN7cutlass13device_kernelIN5flash11enable_sm90INS1_16FlashAttnFwdSm90INS1_25CollectiveMainloopFwdSm90ILi2EN4cute5tupleIJNS5_1CILi1EEES8_S8_EEENS6_IJNS7_ILi128EEENS7_ILi96EEENS7_ILi192EEEEEELi128ENS_6half_tEfNS_4arch4Sm90ELb0ELb1ELb0ELb1ELb0ELb1ELb0ELb1ELb1ELb1ELb1ELb0EEENS1_21CollectiveEpilogueFwdINS6_IJSA_SA_SB_EEES9_SE_SG_Li256ELb1ELb1ELb1ELb0EEENS1_36VarlenDynamicPersistentTileSchedulerILi128ELi96ELi256ELi128ELb1ELb1ELb1ELb1ELb0ELb1EEEEEEEEEvNT_6ParamsE --------------------------
	.section	.text._ZN7cutlass13device_kernelIN5flash11enable_sm90INS1_16FlashAttnFwdSm90INS1_25CollectiveMainloopFwdSm90ILi2EN4cute5tupleIJNS5_1CILi1EEES8_S8_EEENS6_IJNS7_ILi128EEENS7_ILi96EEENS7_ILi192EEEEEELi128ENS_6half_tEfNS_4arch4Sm90ELb0ELb1ELb0ELb1ELb0ELb1ELb0ELb1ELb1ELb1ELb1ELb0EEENS1_21CollectiveEpilogueFwdINS6_IJSA_SA_SB_EEES9_SE_SG_Li256ELb1ELb1ELb1ELb0EEENS1_36VarlenDynamicPersistentTileSchedulerILi128ELi96ELi256ELi128ELb1ELb1ELb1ELb1ELb0ELb1EEEEEEEEEvNT_6ParamsE,"ax",@progbits
	.align	128
.text._ZN7cutlass13device_kernelIN5flash11enable_sm90INS1_16FlashAttnFwdSm90INS1_25CollectiveMainloopFwdSm90ILi2EN4cute5tupleIJNS5_1CILi1EEES8_S8_EEENS6_IJNS7_ILi128EEENS7_ILi96EEENS7_ILi192EEEEEELi128ENS_6half_tEfNS_4arch4Sm90ELb0ELb1ELb0ELb1ELb0ELb1ELb0ELb1ELb1ELb1ELb1ELb0EEENS1_21CollectiveEpilogueFwdINS6_IJSA_SA_SB_EEES9_SE_SG_Li256ELb1ELb1ELb1ELb0EEENS1_36VarlenDynamicPersistentTileSchedulerILi128ELi96ELi256ELi128ELb1ELb1ELb1ELb1ELb0ELb1EEEEEEEEEvNT_6ParamsE:
        .type           _ZN7cutlass13device_kernelIN5flash11enable_sm90INS1_16FlashAttnFwdSm90INS1_25CollectiveMainloopFwdSm90ILi2EN4cute5tupleIJNS5_1CILi1EEES8_S8_EEENS6_IJNS7_ILi128EEENS7_ILi96EEENS7_ILi192EEEEEELi128ENS_6half_tEfNS_4arch4Sm90ELb0ELb1ELb0ELb1ELb0ELb1ELb0ELb1ELb1ELb1ELb1ELb0EEENS1_21CollectiveEpilogueFwdINS6_IJSA_SA_SB_EEES9_SE_SG_Li256ELb1ELb1ELb1ELb0EEENS1_36VarlenDynamicPersistentTileSchedulerILi128ELi96ELi256ELi128ELb1ELb1ELb1ELb1ELb0ELb1EEEEEEEEEvNT_6ParamsE,@function
        .size           _ZN7cutlass13device_kernelIN5flash11enable_sm90INS1_16FlashAttnFwdSm90INS1_25CollectiveMainloopFwdSm90ILi2EN4cute5tupleIJNS5_1CILi1EEES8_S8_EEENS6_IJNS7_ILi128EEENS7_ILi96EEENS7_ILi192EEEEEELi128ENS_6half_tEfNS_4arch4Sm90ELb0ELb1ELb0ELb1ELb0ELb1ELb0ELb1ELb1ELb1ELb1ELb0EEENS1_21CollectiveEpilogueFwdINS6_IJSA_SA_SB_EEES9_SE_SG_Li256ELb1ELb1ELb1ELb0EEENS1_36VarlenDynamicPersistentTileSchedulerILi128ELi96ELi256ELi128ELb1ELb1ELb1ELb1ELb0ELb1EEEEEEEEEvNT_6ParamsE,(.L_x_14 - _ZN7cutlass13device_kernelIN5flash11enable_sm90INS1_16FlashAttnFwdSm90INS1_25CollectiveMainloopFwdSm90ILi2EN4cute5tupleIJNS5_1CILi1EEES8_S8_EEENS6_IJNS7_ILi128EEENS7_ILi96EEENS7_ILi192EEEEEELi128ENS_6half_tEfNS_4arch4Sm90ELb0ELb1ELb0ELb1ELb0ELb1ELb0ELb1ELb1ELb1ELb1ELb0EEENS1_21CollectiveEpilogueFwdINS6_IJSA_SA_SB_EEES9_SE_SG_Li256ELb1ELb1ELb1ELb0EEENS1_36VarlenDynamicPersistentTileSchedulerILi128ELi96ELi256ELi128ELb1ELb1ELb1ELb1ELb0ELb1EEEEEEEEEvNT_6ParamsE)
        .other          _ZN7cutlass13device_kernelIN5flash11enable_sm90INS1_16FlashAttnFwdSm90INS1_25CollectiveMainloopFwdSm90ILi2EN4cute5tupleIJNS5_1CILi1EEES8_S8_EEENS6_IJNS7_ILi128EEENS7_ILi96EEENS7_ILi192EEEEEELi128ENS_6half_tEfNS_4arch4Sm90ELb0ELb1ELb0ELb1ELb0ELb1ELb0ELb1ELb1ELb1ELb1ELb0EEENS1_21CollectiveEpilogueFwdINS6_IJSA_SA_SB_EEES9_SE_SG_Li256ELb1ELb1ELb1ELb0EEENS1_36VarlenDynamicPersistentTileSchedulerILi128ELi96ELi256ELi128ELb1ELb1ELb1ELb1ELb0ELb1EEEEEEEEEvNT_6ParamsE,@"STO_CUDA_ENTRY STV_DEFAULT"
_ZN7cutlass13device_kernelIN5flash11enable_sm90INS1_16FlashAttnFwdSm90INS1_25CollectiveMainloopFwdSm90ILi2EN4cute5tupleIJNS5_1CILi1EEES8_S8_EEENS6_IJNS7_ILi128EEENS7_ILi96EEENS7_ILi192EEEEEELi128ENS_6half_tEfNS_4arch4Sm90ELb0ELb1ELb0ELb1ELb0ELb1ELb0ELb1ELb1ELb1ELb1ELb0EEENS1_21CollectiveEpilogueFwdINS6_IJSA_SA_SB_EEES9_SE_SG_Li256ELb1ELb1ELb1ELb0EEENS1_36VarlenDynamicPersistentTileSchedulerILi128ELi96ELi256ELi128ELb1ELb1ELb1ELb1ELb0ELb1EEEEEEEEEvNT_6ParamsE:
[----:B------:R-:W-:Y:S01]  /*0000*/  LDC R1, c[0x0][0x37c] ;  /* 0x0000df00ff017b82 */ /* 0x000fe20000000800 */
[----:B------:R-:W-:Y:S05]  /*0010*/  EXIT ;  /* 0x000000000000794d */ /* 0x000fea0003800000 */
.L_x_5:
        /* <DEDUP_REMOVED lines=14> */
.L_x_14:


//--------------------- .text._ZN7cutlass13device_kernelIN5flash11enable_sm90INS1_16FlashAttnFwdSm90INS1_25CollectiveMainloopFwdSm90ILi2EN4cute5tupleIJNS5_1CILi1EEES8_S8_EEENS6_IJNS7_ILi128EEESA_NS7_ILi192EEEEEELi128ENS_6half_tEfNS_4arch4Sm90ELb1ELb0ELb0ELb0ELb0ELb0ELb0ELb1ELb1ELb1ELb1ELb0EEENS1_21CollectiveEpilogueFwdINS6_IJSA_SA_SA_EEES9_SD_SF_Li256ELb0ELb1ELb1ELb0EEENS1_19SingleTileSchedulerILb0ELb1ELb1ELi128EEEEEEEEEvNT_6ParamsE --------------------------
	.section	.text._ZN7cutlass13device_kernelIN5flash11enable_sm90INS1_16FlashAttnFwdSm90INS1_25CollectiveMainloopFwdSm90ILi2EN4cute5tupleIJNS5_1CILi1EEES8_S8_EEENS6_IJNS7_ILi128EEESA_NS7_ILi192EEEEEELi128ENS_6half_tEfNS_4arch4Sm90ELb1ELb0ELb0ELb0ELb0ELb0ELb0ELb1ELb1ELb1ELb1ELb0EEENS1_21CollectiveEpilogueFwdINS6_IJSA_SA_SA_EEES9_SD_SF_Li256ELb0ELb1ELb1ELb0EEENS1_19SingleTileSchedulerILb0ELb1ELb1ELi128EEEEEEEEEvNT_6ParamsE,"ax",@progbits
	.align	128
.text._ZN7cutlass13device_kernelIN5flash11enable_sm90INS1_16FlashAttnFwdSm90INS1_25CollectiveMainloopFwdSm90ILi2EN4cute5tupleIJNS5_1CILi1EEES8_S8_EEENS6_IJNS7_ILi128EEESA_NS7_ILi192EEEEEELi128ENS_6half_tEfNS_4arch4Sm90ELb1ELb0ELb0ELb0ELb0ELb0ELb0ELb1ELb1ELb1ELb1ELb0EEENS1_21CollectiveEpilogueFwdINS6_IJSA_SA_SA_EEES9_SD_SF_Li256ELb0ELb1ELb1ELb0EEENS1_19SingleTileSchedulerILb0ELb1ELb1ELi128EEEEEEEEEvNT_6ParamsE:
        .type           _ZN7cutlass13device_kernelIN5flash11enable_sm90INS1_16FlashAttnFwdSm90INS1_25CollectiveMainloopFwdSm90ILi2EN4cute5tupleIJNS5_1CILi1EEES8_S8_EEENS6_IJNS7_ILi128EEESA_NS7_ILi192EEEEEELi128ENS_6half_tEfNS_4arch4Sm90ELb1ELb0ELb0ELb0ELb0ELb0ELb0ELb1ELb1ELb1ELb1ELb0EEENS1_21CollectiveEpilogueFwdINS6_IJSA_SA_SA_EEES9_SD_SF_Li256ELb0ELb1ELb1ELb0EEENS1_19SingleTileSchedulerILb0ELb1ELb1ELi128EEEEEEEEEvNT_6ParamsE,@function
        .size           _ZN7cutlass13device_kernelIN5flash11enable_sm90INS1_16FlashAttnFwdSm90INS1_25CollectiveMainloopFwdSm90ILi2EN4cute5tupleIJNS5_1CILi1EEES8_S8_EEENS6_IJNS7_ILi128EEESA_NS7_ILi192EEEEEELi128ENS_6half_tEfNS_4arch4Sm90ELb1ELb0ELb0ELb0ELb0ELb0ELb0ELb1ELb1ELb1ELb1ELb0EEENS1_21CollectiveEpilogueFwdINS6_IJSA_SA_SA_EEES9_SD_SF_Li256ELb0ELb1ELb1ELb0EEENS1_19SingleTileSchedulerILb0ELb1ELb1ELi128EEEEEEEEEvNT_6ParamsE,(.L_x_15 - _ZN7cutlass13device_kernelIN5flash11enable_sm90INS1_16FlashAttnFwdSm90INS1_25CollectiveMainloopFwdSm90ILi2EN4cute5tupleIJNS5_1CILi1EEES8_S8_EEENS6_IJNS7_ILi128EEESA_NS7_ILi192EEEEEELi128ENS_6half_tEfNS_4arch4Sm90ELb1ELb0ELb0ELb0ELb0ELb0ELb0ELb1ELb1ELb1ELb1ELb0EEENS1_21CollectiveEpilogueFwdINS6_IJSA_SA_SA_EEES9_SD_SF_Li256ELb0ELb1ELb1ELb0EEENS1_19SingleTileSchedulerILb0ELb1ELb1ELi128EEEEEEEEEvNT_6ParamsE)
        .other          _ZN7cutlass13device_kernelIN5flash11enable_sm90INS1_16FlashAttnFwdSm90INS1_25CollectiveMainloopFwdSm90ILi2EN4cute5tupleIJNS5_1CILi1EEES8_S8_EEENS6_IJNS7_ILi128EEESA_NS7_ILi192EEEEEELi128ENS_6half_tEfNS_4arch4Sm90ELb1ELb0ELb0ELb0ELb0ELb0ELb0ELb1ELb1ELb1ELb1ELb0EEENS1_21CollectiveEpilogueFwdINS6_IJSA_SA_SA_EEES9_SD_SF_Li256ELb0ELb1ELb1ELb0EEENS1_19SingleTileSchedulerILb0ELb1ELb1ELi128EEEEEEEEEvNT_6ParamsE,@"STO_CUDA_ENTRY STV_DEFAULT"
_ZN7cutlass13device_kernelIN5flash11enable_sm90INS1_16FlashAttnFwdSm90INS1_25CollectiveMainloopFwdSm90ILi2EN4cute5tupleIJNS5_1CILi1EEES8_S8_EEENS6_IJNS7_ILi128EEESA_NS7_ILi192EEEEEELi128ENS_6half_tEfNS_4arch4Sm90ELb1ELb0ELb0ELb0ELb0ELb0ELb0ELb1ELb1ELb1ELb1ELb0EEENS1_21CollectiveEpilogueFwdINS6_IJSA_SA_SA_EEES9_SD_SF_Li256ELb0ELb1ELb1ELb0EEENS1_19SingleTileSchedulerILb0ELb1ELb1ELi128EEEEEEEEEvNT_6ParamsE:
[----:B------:R-:W-:Y:S01]  /*0000*/  LDC R1, c[0x0][0x37c] ;  /* 0x0000df00ff017b82 */ /* 0x000fe20000000800 */
[----:B------:R-:W-:Y:S05]  /*0010*/  EXIT ;  /* 0x000000000000794d */ /* 0x000fea0003800000 */
.L_x_6:
        /* <DEDUP_REMOVED lines=14> */
.L_x_15:


//--------------------- .text._ZN7cutlass13device_kernelIN5flash11enable_sm90INS1_16FlashAttnFwdSm90INS1_25CollectiveMainloopFwdSm90ILi2EN4cute5tupleIJNS5_1CILi1EEES8_S8_EEENS6_IJNS7_ILi128EEESA_NS7_ILi192EEEEEELi128ENS_6half_tEfNS_4arch4Sm90ELb1ELb0ELb0ELb1ELb0ELb0ELb0ELb1ELb1ELb1ELb1ELb0EEENS1_21CollectiveEpilogueFwdINS6_IJSA_SA_SA_EEES9_SD_SF_Li256ELb1ELb1ELb1ELb0EEENS1_36VarlenDynamicPersistentTileSchedulerILi128ELi128ELi256ELi128ELb1ELb1ELb1ELb1ELb1ELb1EEEEEEEEEvNT_6ParamsE --------------------------
	.section	.text._ZN7cutlass13device_kernelIN5flash11enable_sm90INS1_16FlashAttnFwdSm90INS1_25CollectiveMainloopFwdSm90ILi2EN4cute5tupleIJNS5_1CILi1EEES8_S8_EEENS6_IJNS7_ILi128EEESA_NS7_ILi192EEEEEELi128ENS_6half_tEfNS_4arch4Sm90ELb1ELb0ELb0ELb1ELb0ELb0ELb0ELb1ELb1ELb1ELb1ELb0EEENS1_21CollectiveEpilogueFwdINS6_IJSA_SA_SA_EEES9_SD_SF_Li256ELb1ELb1ELb1ELb0EEENS1_36VarlenDynamicPersistentTileSchedulerILi128ELi128ELi256ELi128ELb1ELb1ELb1ELb1ELb1ELb1EEEEEEEEEvNT_6ParamsE,"ax",@progbits
	.align	128
.text._ZN7cutlass13device_kernelIN5flash11enable_sm90INS1_16FlashAttnFwdSm90INS1_25CollectiveMainloopFwdSm90ILi2EN4cute5tupleIJNS5_1CILi1EEES8_S8_EEENS6_IJNS7_ILi128EEESA_NS7_ILi192EEEEEELi128ENS_6half_tEfNS_4arch4Sm90ELb1ELb0ELb0ELb1ELb0ELb0ELb0ELb1ELb1ELb1ELb1ELb0EEENS1_21CollectiveEpilogueFwdINS6_IJSA_SA_SA_EEES9_SD_SF_Li256ELb1ELb1ELb1ELb0EEENS1_36VarlenDynamicPersistentTileSchedulerILi128ELi128ELi256ELi128ELb1ELb1ELb1ELb1ELb1ELb1EEEEEEEEEvNT_6ParamsE:
        .type           _ZN7cutlass13device_kernelIN5flash11enable_sm90INS1_16FlashAttnFwdSm90INS1_25CollectiveMainloopFwdSm90ILi2EN4cute5tupleIJNS5_1CILi1EEES8_S8_EEENS6_IJNS7_ILi128EEESA_NS7_ILi192EEEEEELi128ENS_6half_tEfNS_4arch4Sm90ELb1ELb0ELb0ELb1ELb0ELb0ELb0ELb1ELb1ELb1ELb1ELb0EEENS1_21CollectiveEpilogueFwdINS6_IJSA_SA_SA_EEES9_SD_SF_Li256ELb1ELb1ELb1ELb0EEENS1_36VarlenDynamicPersistentTileSchedulerILi128ELi128ELi256ELi128ELb1ELb1ELb1ELb1ELb1ELb1EEEEEEEEEvNT_6ParamsE,@function
        .size           _ZN7cutlass13device_kernelIN5flash11enable_sm90INS1_16FlashAttnFwdSm90INS1_25CollectiveMainloopFwdSm90ILi2EN4cute5tupleIJNS5_1CILi1EEES8_S8_EEENS6_IJNS7_ILi128EEESA_NS7_ILi192EEEEEELi128ENS_6half_tEfNS_4arch4Sm90ELb1ELb0ELb0ELb1ELb0ELb0ELb0ELb1ELb1ELb1ELb1ELb0EEENS1_21CollectiveEpilogueFwdINS6_IJSA_SA_SA_EEES9_SD_SF_Li256ELb1ELb1ELb1ELb0EEENS1_36VarlenDynamicPersistentTileSchedulerILi128ELi128ELi256ELi128ELb1ELb1ELb1ELb1ELb1ELb1EEEEEEEEEvNT_6ParamsE,(.L_x_16 - _ZN7cutlass13device_kernelIN5flash11enable_sm90INS1_16FlashAttnFwdSm90INS1_25CollectiveMainloopFwdSm90ILi2EN4cute5tupleIJNS5_1CILi1EEES8_S8_EEENS6_IJNS7_ILi128EEESA_NS7_ILi192EEEEEELi128ENS_6half_tEfNS_4arch4Sm90ELb1ELb0ELb0ELb1ELb0ELb0ELb0ELb1ELb1ELb1ELb1ELb0EEENS1_21CollectiveEpilogueFwdINS6_IJSA_SA_SA_EEES9_SD_SF_Li256ELb1ELb1ELb1ELb0EEENS1_36VarlenDynamicPersistentTileSchedulerILi128ELi128ELi256ELi128ELb1ELb1ELb1ELb1ELb1ELb1EEEEEEEEEvNT_6ParamsE)
        .other          _ZN7cutlass13device_kernelIN5flash11enable_sm90INS1_16FlashAttnFwdSm90INS1_25CollectiveMainloopFwdSm90ILi2EN4cute5tupleIJNS5_1CILi1EEES8_S8_EEENS6_IJNS7_ILi128EEESA_NS7_ILi192EEEEEELi128ENS_6half_tEfNS_4arch4Sm90ELb1ELb0ELb0ELb1ELb0ELb0ELb0ELb1ELb1ELb1ELb1ELb0EEENS1_21CollectiveEpilogueFwdINS6_IJSA_SA_SA_EEES9_SD_SF_Li256ELb1ELb1ELb1ELb0EEENS1_36VarlenDynamicPersistentTileSchedulerILi128ELi128ELi256ELi128ELb1ELb1ELb1ELb1ELb1ELb1EEEEEEEEEvNT_6ParamsE,@"STO_CUDA_ENTRY STV_DEFAULT"
_ZN7cutlass13device_kernelIN5flash11enable_sm90INS1_16FlashAttnFwdSm90INS1_25CollectiveMainloopFwdSm90ILi2EN4cute5tupleIJNS5_1CILi1EEES8_S8_EEENS6_IJNS7_ILi128EEESA_NS7_ILi192EEEEEELi128ENS_6half_tEfNS_4arch4Sm90ELb1ELb0ELb0ELb1ELb0ELb0ELb0ELb1ELb1ELb1ELb1ELb0EEENS1_21CollectiveEpilogueFwdINS6_IJSA_SA_SA_EEES9_SD_SF_Li256ELb1ELb1ELb1ELb0EEENS1_36VarlenDynamicPersistentTileSchedulerILi128ELi128ELi256ELi128ELb1ELb1ELb1ELb1ELb1ELb1EEEEEEEEEvNT_6ParamsE:
[----:B------:R-:W-:Y:S01]  /*0000*/  LDC R1, c[0x0][0x37c] ;  /* 0x0000df00ff017b82 */ /* 0x000fe20000000800 */
[----:B------:R-:W-:Y:S05]  /*0010*/  EXIT ;  /* 0x000000000000794d */ /* 0x000fea0003800000 */
.L_x_7:
        /* <DEDUP_REMOVED lines=14> */
.L_x_16:


//--------------------- .text._ZN7cutlass13device_kernelIN5flash11enable_sm90INS1_16FlashAttnFwdSm90INS1_25CollectiveMainloopFwdSm90ILi2EN4cute5tupleIJNS5_1CILi1EEES8_S8_EEENS6_IJNS7_ILi128EEESA_NS7_ILi192EEEEEELi128ENS_6half_tEfNS_4arch4Sm90ELb1ELb0ELb0ELb1ELb0ELb1ELb0ELb1ELb1ELb1ELb1ELb0EEENS1_21CollectiveEpilogueFwdINS6_IJSA_SA_SA_EEES9_SD_SF_Li256ELb1ELb1ELb1ELb0EEENS1_36VarlenDynamicPersistentTileSchedulerILi128ELi128ELi256ELi128ELb1ELb1ELb1ELb1ELb1ELb1EEEEEEEEEvNT_6ParamsE --------------------------
	.section	.text._ZN7cutlass13device_kernelIN5flash11enable_sm90INS1_16FlashAttnFwdSm90INS1_25CollectiveMainloopFwdSm90ILi2EN4cute5tupleIJNS5_1CILi1EEES8_S8_EEENS6_IJNS7_ILi128EEESA_NS7_ILi192EEEEEELi128ENS_6half_tEfNS_4arch4Sm90ELb1ELb0ELb0ELb1ELb0ELb1ELb0ELb1ELb1ELb1ELb1ELb0EEENS1_21CollectiveEpilogueFwdINS6_IJSA_SA_SA_EEES9_SD_SF_Li256ELb1ELb1ELb1ELb0EEENS1_36VarlenDynamicPersistentTileSchedulerILi128ELi128ELi256ELi128ELb1ELb1ELb1ELb1ELb1ELb1EEEEEEEEEvNT_6ParamsE,"ax",@progbits
	.align	128
.text._ZN7cutlass13device_kernelIN5flash11enable_sm90INS1_16FlashAttnFwdSm90INS1_25CollectiveMainloopFwdSm90ILi2EN4cute5tupleIJNS5_1CILi1EEES8_S8_EEENS6_IJNS7_ILi128EEESA_NS7_ILi192EEEEEELi128ENS_6half_tEfNS_4arch4Sm90ELb1ELb0ELb0ELb1ELb0ELb1ELb0ELb1ELb1ELb1ELb1ELb0EEENS1_21CollectiveEpilogueFwdINS6_IJSA_SA_SA_EEES9_SD_SF_Li256ELb1ELb1ELb1ELb0EEENS1_36VarlenDynamicPersistentTileSchedulerILi128ELi128ELi256ELi128ELb1ELb1ELb1ELb1ELb1ELb1EEEEEEEEEvNT_6ParamsE:
        .type           _ZN7cutlass13device_kernelIN5flash11enable_sm90INS1_16FlashAttnFwdSm90INS1_25CollectiveMainloopFwdSm90ILi2EN4cute5tupleIJNS5_1CILi1EEES8_S8_EEENS6_IJNS7_ILi128EEESA_NS7_ILi192EEEEEELi128ENS_6half_tEfNS_4arch4Sm90ELb1ELb0ELb0ELb1ELb0ELb1ELb0ELb1ELb1ELb1ELb1ELb0EEENS1_21CollectiveEpilogueFwdINS6_IJSA_SA_SA_EEES9_SD_SF_Li256ELb1ELb1ELb1ELb0EEENS1_36VarlenDynamicPersistentTileSchedulerILi128ELi128ELi256ELi128ELb1ELb1ELb1ELb1ELb1ELb1EEEEEEEEEvNT_6ParamsE,@function
        .size           _ZN7cutlass13device_kernelIN5flash11enable_sm90INS1_16FlashAttnFwdSm90INS1_25CollectiveMainloopFwdSm90ILi2EN4cute5tupleIJNS5_1CILi1EEES8_S8_EEENS6_IJNS7_ILi128EEESA_NS7_ILi192EEEEEELi128ENS_6half_tEfNS_4arch4Sm90ELb1ELb0ELb0ELb1ELb0ELb1ELb0ELb1ELb1ELb1ELb1ELb0EEENS1_21CollectiveEpilogueFwdINS6_IJSA_SA_SA_EEES9_SD_SF_Li256ELb1ELb1ELb1ELb0EEENS1_36VarlenDynamicPersistentTileSchedulerILi128ELi128ELi256ELi128ELb1ELb1ELb1ELb1ELb1ELb1EEEEEEEEEvNT_6ParamsE,(.L_x_17 - _ZN7cutlass13device_kernelIN5flash11enable_sm90INS1_16FlashAttnFwdSm90INS1_25CollectiveMainloopFwdSm90ILi2EN4cute5tupleIJNS5_1CILi1EEES8_S8_EEENS6_IJNS7_ILi128EEESA_NS7_ILi192EEEEEELi128ENS_6half_tEfNS_4arch4Sm90ELb1ELb0ELb0ELb1ELb0ELb1ELb0ELb1ELb1ELb1ELb1ELb0EEENS1_21CollectiveEpilogueFwdINS6_IJSA_SA_SA_EEES9_SD_SF_Li256ELb1ELb1ELb1ELb0EEENS1_36VarlenDynamicPersistentTileSchedulerILi128ELi128ELi256ELi128ELb1ELb1ELb1ELb1ELb1ELb1EEEEEEEEEvNT_6ParamsE)
        .other          _ZN7cutlass13device_kernelIN5flash11enable_sm90INS1_16FlashAttnFwdSm90INS1_25CollectiveMainloopFwdSm90ILi2EN4cute5tupleIJNS5_1CILi1EEES8_S8_EEENS6_IJNS7_ILi128EEESA_NS7_ILi192EEEEEELi128ENS_6half_tEfNS_4arch4Sm90ELb1ELb0ELb0ELb1ELb0ELb1ELb0ELb1ELb1ELb1ELb1ELb0EEENS1_21CollectiveEpilogueFwdINS6_IJSA_SA_SA_EEES9_SD_SF_Li256ELb1ELb1ELb1ELb0EEENS1_36VarlenDynamicPersistentTileSchedulerILi128ELi128ELi256ELi128ELb1ELb1ELb1ELb1ELb1ELb1EEEEEEEEEvNT_6ParamsE,@"STO_CUDA_ENTRY STV_DEFAULT"
_ZN7cutlass13device_kernelIN5flash11enable_sm90INS1_16FlashAttnFwdSm90INS1_25CollectiveMainloopFwdSm90ILi2EN4cute5tupleIJNS5_1CILi1EEES8_S8_EEENS6_IJNS7_ILi128EEESA_NS7_ILi192EEEEEELi128ENS_6half_tEfNS_4arch4Sm90ELb1ELb0ELb0ELb1ELb0ELb1ELb0ELb1ELb1ELb1ELb1ELb0EEENS1_21CollectiveEpilogueFwdINS6_IJSA_SA_SA_EEES9_SD_SF_Li256ELb1ELb1ELb1ELb0EEENS1_36VarlenDynamicPersistentTileSchedulerILi128ELi128ELi256ELi128ELb1ELb1ELb1ELb1ELb1ELb1EEEEEEEEEvNT_6ParamsE:
[----:B------:R-:W-:Y:S01]  /*0000*/  LDC R1, c[0x0][0x37c] ;  /* 0x0000df00ff017b82 */ /* 0x000fe20000000800 */
[----:B------:R-:W-:Y:S05]  /*0010*/  EXIT ;  /* 0x000000000000794d */ /* 0x000fea0003800000 */
.L_x_8:
        /* <DEDUP_REMOVED lines=14> */
.L_x_17:


//--------------------- .nv.shared.reserved.0     --------------------------
	.section	.nv.shared.reserved.0,"aw",@nobits
	.weak		__nv_reservedSMEM_offset_0_alias
	.size		__nv_reservedSMEM_offset_0_alias, 0, 64
	.other		__nv_reservedSMEM_offset_0_alias,@"STO_CUDA_RESERVED_SHARED STV_DEFAULT"
__nv_reservedSMEM_offset_0_alias:
	.zero		0
	.zero		64


//--------------------- .nv.global                --------------------------
	.section	.nv.global,"aw",@nobits
.nv.global:
	.type		_ZN76_INTERNAL_37f5b911_40_flash_fwd_hdim192_128_fp16_split_sm90_cu_49158569_31474cute1_E,@object
	.size		_ZN76_INTERNAL_37f5b911_40_flash_fwd_hdim192_128_fp16_split_sm90_cu_49158569_31474cute1_E,(_ZN76_INTERNAL_37f5b911_40_flash_fwd_hdim192_128_fp16_split_sm90_cu_49158569_31474cuda3std3__45__cpo6cbeginE - _ZN76_INTERNAL_37f5b911_40_flash_fwd_hdim192_128_fp16_split_sm90_cu_49158569_31474cute1_E)
_ZN76_INTERNAL_37f5b911_40_flash_fwd_hdim192_128_fp16_split_sm90_cu_49158569_31474cute1_E:
	.zero		1
	.type		_ZN76_INTERNAL_37f5b911_40_flash_fwd_hdim192_128_fp16_split_sm90_cu_49158569_31474cuda3std3__45__cpo6cbeginE,@object
	.size		_ZN76_INTERNAL_37f5b911_40_flash_fwd_hdim192_128_fp16_split_sm90_cu_49158569_31474cuda3std3__45__cpo6cbeginE,(_ZN76_INTERNAL_37f5b911_40_flash_fwd_hdim192_128_fp16_split_sm90_cu_49158569_31474cuda3std3__48in_placeE - _ZN76_INTERNAL_37f5b911_40_flash_fwd_hdim192_128_fp16_split_sm90_cu_49158569_31474cuda3std3__45__cpo6cbeginE)
_ZN76_INTERNAL_37f5b911_40_flash_fwd_hdim192_128_fp16_split_sm90_cu_49158569_31474cuda3std3__45__cpo6cbeginE:
	.zero		1
	.type		_ZN76_INTERNAL_37f5b911_40_flash_fwd_hdim192_128_fp16_split_sm90_cu_49158569_31474cuda3std3__48in_placeE,@object
	.size		_ZN76_INTERNAL_37f5b911_40_flash_fwd_hdim192_128_fp16_split_sm90_cu_49158569_31474cuda3std3__48in_placeE,(_ZN76_INTERNAL_37f5b911_40_flash_fwd_hdim192_128_fp16_split_sm90_cu_49158569_31474cuda3std6ranges3__45__cpo9iter_moveE - _ZN76_INTERNAL_37f5b911_40_flash_fwd_hdim192_128_fp16_split_sm90_cu_49158569_31474cuda3std3__48in_placeE)
_ZN76_INTERNAL_37f5b911_40_flash_fwd_hdim192_128_fp16_split_sm90_cu_49158569_31474cuda3std3__48in_placeE:
	.zero		1
	.type		_ZN76_INTERNAL_37f5b911_40_flash_fwd_hdim192_128_fp16_split_sm90_cu_49158569_31474cuda3std6ranges3__45__cpo9iter_moveE,@object
	.size		_ZN76_INTERNAL_37f5b911_40_flash_fwd_hdim192_128_fp16_split_sm90_cu_49158569_31474cuda3std6ranges3__45__cpo9iter_moveE,(_ZN76_INTERNAL_37f5b911_40_flash_fwd_hdim192_128_fp16_split_sm90_cu_49158569_31474cuda3std3__45__cpo5beginE - _ZN76_INTERNAL_37f5b911_40_flash_fwd_hdim192_128_fp16_split_sm90_cu_49158569_31474cuda3std6ranges3__45__cpo9iter_moveE)
_ZN76_INTERNAL_37f5b911_40_flash_fwd_hdim192_128_fp16_split_sm90_cu_49158569_31474cuda3std6ranges3__45__cpo9iter_moveE:
	.zero		1
	.type		_ZN76_INTERNAL_37f5b911_40_flash_fwd_hdim192_128_fp16_split_sm90_cu_49158569_31474cuda3std3__45__cpo5beginE,@object
	.size		_ZN76_INTERNAL_37f5b911_40_flash_fwd_hdim192_128_fp16_split_sm90_cu_49158569_31474cuda3std3__45__cpo5beginE,(_ZN76_INTERNAL_37f5b911_40_flash_fwd_hdim192_128_fp16_split_sm90_cu_49158569_31474cuda3std3__478_GLOBAL__N__37f5b911_40_flash_fwd_hdim192_128_fp16_split_sm90_cu_49158569_31476ignoreE - _ZN76_INTERNAL_37f5b911_40_flash_fwd_hdim192_128_fp16_split_sm90_cu_49158569_31474cuda3std3__45__cpo5beginE)
_ZN76_INTERNAL_37f5b911_40_flash_fwd_hdim192_128_fp16_split_sm90_cu_49158569_31474cuda3std3__45__cpo5beginE:
	.zero		1
	.type		_ZN76_INTERNAL_37f5b911_40_flash_fwd_hdim192_128_fp16_split_sm90_cu_49158569_31474cuda3std3__478_GLOBAL__N__37f5b911_40_flash_fwd_hdim192_128_fp16_split_sm90_cu_49158569_31476ignoreE,@object
	.size		_ZN76_INTERNAL_37f5b911_40_flash_fwd_hdim192_128_fp16_split_sm90_cu_49158569_31474cuda3std3__478_GLOBAL__N__37f5b911_40_flash_fwd_hdim192_128_fp16_split_sm90_cu_49158569_31476ignoreE,(_ZN76_INTERNAL_37f5b911_40_flash_fwd_hdim192_128_fp16_split_sm90_cu_49158569_31474cute7productE - _ZN76_INTERNAL_37f5b911_40_flash_fwd_hdim192_128_fp16_split_sm90_cu_49158569_31474cuda3std3__478_GLOBAL__N__37f5b911_40_flash_fwd_hdim192_128_fp16_split_sm90_cu_49158569_31476ignoreE)
_ZN76_INTERNAL_37f5b911_40_flash_fwd_hdim192_128_fp16_split_sm90_cu_49158569_31474cuda3std3__478_GLOBAL__N__37f5b911_40_flash_fwd_hdim192_128_fp16_split_sm90_cu_49158569_31476ignoreE:
	.zero		1
	.type		_ZN76_INTERNAL_37f5b911_40_flash_fwd_hdim192_128_fp16_split_sm90_cu_49158569_31474cute7productE,@object
	.size		_ZN76_INTERNAL_37f5b911_40_flash_fwd_hdim192_128_fp16_split_sm90_cu_49158569_31474cute7productE,(_ZN76_INTERNAL_37f5b911_40_flash_fwd_hdim192_128_fp16_split_sm90_cu_49158569_31474cuda3std3__45__cpo3endE - _ZN76_INTERNAL_37f5b911_40_flash_fwd_hdim192_128_fp16_split_sm90_cu_49158569_31474cute7productE)
_ZN76_INTERNAL_37f5b911_40_flash_fwd_hdim192_128_fp16_split_sm90_cu_49158569_31474cute7productE:
	.zero		1
	.type		_ZN76_INTERNAL_37f5b911_40_flash_fwd_hdim192_128_fp16_split_sm90_cu_49158569_31474cuda3std3__45__cpo3endE,@object
	.size		_ZN76_INTERNAL_37f5b911_40_flash_fwd_hdim192_128_fp16_split_sm90_cu_49158569_31474cuda3std3__45__cpo3endE,(_ZN76_INTERNAL_37f5b911_40_flash_fwd_hdim192_128_fp16_split_sm90_cu_49158569_31474cuda3std3__419piecewise_constructE - _ZN76_INTERNAL_37f5b911_40_flash_fwd_hdim192_128_fp16_split_sm90_cu_49158569_31474cuda3std3__45__cpo3endE)
_ZN76_INTERNAL_37f5b911_40_flash_fwd_hdim192_128_fp16_split_sm90_cu_49158569_31474cuda3std3__45__cpo3endE:
	.zero		1
	.type		_ZN76_INTERNAL_37f5b911_40_flash_fwd_hdim192_128_fp16_split_sm90_cu_49158569_31474cuda3std3__419piecewise_constructE,@object
	.size		_ZN76_INTERNAL_37f5b911_40_flash_fwd_hdim192_128_fp16_split_sm90_cu_49158569_31474cuda3std3__419piecewise_constructE,(_ZN76_INTERNAL_37f5b911_40_flash_fwd_hdim192_128_fp16_split_sm90_cu_49158569_31474cuda3std3__45__cpo4cendE - _ZN76_INTERNAL_37f5b911_40_flash_fwd_hdim192_128_fp16_split_sm90_cu_49158569_31474cuda3std3__419piecewise_constructE)
_ZN76_INTERNAL_37f5b911_40_flash_fwd_hdim192_128_fp16_split_sm90_cu_49158569_31474cuda3std3__419piecewise_constructE:
	.zero		1
	.type		_ZN76_INTERNAL_37f5b911_40_flash_fwd_hdim192_128_fp16_split_sm90_cu_49158569_31474cuda3std3__45__cpo4cendE,@object
	.size		_ZN76_INTERNAL_37f5b911_40_flash_fwd_hdim192_128_fp16_split_sm90_cu_49158569_31474cuda3std3__45__cpo4cendE,(_ZN76_INTERNAL_37f5b911_40_flash_fwd_hdim192_128_fp16_split_sm90_cu_49158569_31474cuda3std6ranges3__45__cpo4swapE - _ZN76_INTERNAL_37f5b911_40_flash_fwd_hdim192_128_fp16_split_sm90_cu_49158569_31474cuda3std3__45__cpo4cendE)
_ZN76_INTERNAL_37f5b911_40_flash_fwd_hdim192_128_fp16_split_sm90_cu_49158569_31474cuda3std3__45__cpo4cendE:
	.zero		1
	.type		_ZN76_INTERNAL_37f5b911_40_flash_fwd_hdim192_128_fp16_split_sm90_cu_49158569_31474cuda3std6ranges3__45__cpo4swapE,@object
	.size		_ZN76_INTERNAL_37f5b911_40_flash_fwd_hdim192_128_fp16_split_sm90_cu_49158569_31474cuda3std6ranges3__45__cpo4swapE,(.L_7 - _ZN76_INTERNAL_37f5b911_40_flash_fwd_hdim192_128_fp16_split_sm90_cu_49158569_31474cuda3std6ranges3__45__cpo4swapE)
_ZN76_INTERNAL_37f5b911_40_flash_fwd_hdim192_128_fp16_split_sm90_cu_49158569_31474cuda3std6ranges3__45__cpo4swapE:
	.zero		1
.L_7:


//--------------------- .nv.constant0._ZN7cutlass13device_kernelIN5flash11enable_sm90INS1_16FlashAttnFwdSm90INS1_25CollectiveMainloopFwdSm90ILi2EN4cute5tupleIJNS5_1CILi1EEES8_S8_EEENS6_IJNS7_ILi128EEESA_NS7_ILi192EEEEEELi128ENS_6half_tEfNS_4arch4Sm90ELb0ELb0ELb0ELb0ELb0ELb0ELb0ELb1ELb1ELb1ELb1ELb0EEENS1_21CollectiveEpilogueFwdINS6_IJSA_SA_SA_EEES9_SD_SF_Li256ELb0ELb1ELb1ELb0EEENS1_19SingleTileSchedulerILb0ELb1ELb1ELi128EEEEEEEEEvNT_6ParamsE --------------------------
	.section	.nv.constant0._ZN7cutlass13device_kernelIN5flash11enable_sm90INS1_16FlashAttnFwdSm90INS1_25CollectiveMainloopFwdSm90ILi2EN4cute5tupleIJNS5_1CILi1EEES8_S8_EEENS6_IJNS7_ILi128EEESA_NS7_ILi192EEEEEELi128ENS_6half_tEfNS_4arch4Sm90ELb0ELb0ELb0ELb0ELb0ELb0ELb0ELb1ELb1ELb1ELb1ELb0EEENS1_21CollectiveEpilogueFwdINS6_IJSA_SA_SA_EEES9_SD_SF_Li256ELb0ELb1ELb1ELb0EEENS1_19SingleTileSchedulerILb0ELb1ELb1ELi128EEEEEEEEEvNT_6ParamsE,"a",@progbits
	.sectionflags	@""
	.align	4
.nv.constant0._ZN7cutlass13device_kernelIN5flash11enable_sm90INS1_16FlashAttnFwdSm90INS1_25CollectiveMainloopFwdSm90ILi2EN4cute5tupleIJNS5_1CILi1EEES8_S8_EEENS6_IJNS7_ILi128EEESA_NS7_ILi192EEEEEELi128ENS_6half_tEfNS_4arch4Sm90ELb0ELb0ELb0ELb0ELb0ELb0ELb0ELb1ELb1ELb1ELb1ELb0EEENS1_21CollectiveEpilogueFwdINS6_IJSA_SA_SA_EEES9_SD_SF_Li256ELb0ELb1ELb1ELb0EEENS1_19SingleTileSchedulerILb0ELb1ELb1ELi128EEEEEEEEEvNT_6ParamsE:
	.zero		3456


//--------------------- .nv.constant0._ZN7cutlass13device_kernelIN5flash11enable_sm90INS1_16FlashAttnFwdSm90INS1_25CollectiveMainloopFwdSm90ILi2EN4cute5tupleIJNS5_1CILi1EEES8_S8_EEENS6_IJNS7_ILi128EEESA_NS7_ILi192EEEEEELi128ENS_6half_tEfNS_4arch4Sm90ELb0ELb0ELb0ELb1ELb0ELb0ELb0ELb1ELb1ELb1ELb1ELb0EEENS1_21CollectiveEpilogueFwdINS6_IJSA_SA_SA_EEES9_SD_SF_Li256ELb1ELb1ELb1ELb0EEENS1_36VarlenDynamicPersistentTileSchedulerILi128ELi128ELi256ELi128ELb1ELb1ELb1ELb0ELb1ELb1EEEEEEEEEvNT_6ParamsE --------------------------
	.section	.nv.constant0._ZN7cutlass13device_kernelIN5flash11enable_sm90INS1_16FlashAttnFwdSm90INS1_25CollectiveMainloopFwdSm90ILi2EN4cute5tupleIJNS5_1CILi1EEES8_S8_EEENS6_IJNS7_ILi128EEESA_NS7_ILi192EEEEEELi128ENS_6half_tEfNS_4arch4Sm90ELb0ELb0ELb0ELb1ELb0ELb0ELb0ELb1ELb1ELb1ELb1ELb0EEENS1_21CollectiveEpilogueFwdINS6_IJSA_SA_SA_EEES9_SD_SF_Li256ELb1ELb1ELb1ELb0EEENS1_36VarlenDynamicPersistentTileSchedulerILi128ELi128ELi256ELi128ELb1ELb1ELb1ELb0ELb1ELb1EEEEEEEEEvNT_6ParamsE,"a",@progbits
	.sectionflags	@""
	.align	4
.nv.constant0._ZN7cutlass13device_kernelIN5flash11enable_sm90INS1_16FlashAttnFwdSm90INS1_25CollectiveMainloopFwdSm90ILi2EN4cute5tupleIJNS5_1CILi1EEES8_S8_EEENS6_IJNS7_ILi128EEESA_NS7_ILi192EEEEEELi128ENS_6half_tEfNS_4arch4Sm90ELb0ELb0ELb0ELb1ELb0ELb0ELb0ELb1ELb1ELb1ELb1ELb0EEENS1_21CollectiveEpilogueFwdINS6_IJSA_SA_SA_EEES9_SD_SF_Li256ELb1ELb1ELb1ELb0EEENS1_36VarlenDynamicPersistentTileSchedulerILi128ELi128ELi256ELi128ELb1ELb1ELb1ELb0ELb1ELb1EEEEEEEEEvNT_6ParamsE:
	.zero		3584


//--------------------- .nv.constant0._ZN7cutlass13device_kernelIN5flash11enable_sm90INS1_16FlashAttnFwdSm90INS1_25CollectiveMainloopFwdSm90ILi2EN4cute5tupleIJNS5_1CILi1EEES8_S8_EEENS6_IJNS7_ILi128EEESA_NS7_ILi192EEEEEELi128ENS_6half_tEfNS_4arch4Sm90ELb0ELb0ELb0ELb1ELb0ELb1ELb0ELb1ELb1ELb1ELb1ELb0EEENS1_21CollectiveEpilogueFwdINS6_IJSA_SA_SA_EEES9_SD_SF_Li256ELb1ELb1ELb1ELb0EEENS1_36VarlenDynamicPersistentTileSchedulerILi128ELi128ELi256ELi128ELb1ELb1ELb1ELb0ELb1ELb1EEEEEEEEEvNT_6ParamsE --------------------------
	.section	.nv.constant0._ZN7cutlass13device_kernelIN5flash11enable_sm90INS1_16FlashAttnFwdSm90INS1_25CollectiveMainloopFwdSm90ILi2EN4cute5tupleIJNS5_1CILi1EEES8_S8_EEENS6_IJNS7_ILi128EEESA_NS7_ILi192EEEEEELi128ENS_6half_tEfNS_4arch4Sm90ELb0ELb0ELb0ELb1ELb0ELb1ELb0ELb1ELb1ELb1ELb1ELb0EEENS1_21CollectiveEpilogueFwdINS6_IJSA_SA_SA_EEES9_SD_SF_Li256ELb1ELb1ELb1ELb0EEENS1_36VarlenDynamicPersistentTileSchedulerILi128ELi128ELi256ELi128ELb1ELb1ELb1ELb0ELb1ELb1EEEEEEEEEvNT_6ParamsE,"a",@progbits
	.sectionflags	@""
	.align	4
.nv.constant0._ZN7cutlass13device_kernelIN5flash11enable_sm90INS1_16FlashAttnFwdSm90INS1_25CollectiveMainloopFwdSm90ILi2EN4cute5tupleIJNS5_1CILi1EEES8_S8_EEENS6_IJNS7_ILi128EEESA_NS7_ILi192EEEEEELi128ENS_6half_tEfNS_4arch4Sm90ELb0ELb0ELb0ELb1ELb0ELb1ELb0ELb1ELb1ELb1ELb1ELb0EEENS1_21CollectiveEpilogueFwdINS6_IJSA_SA_SA_EEES9_SD_SF_Li256ELb1ELb1ELb1ELb0EEENS1_36VarlenDynamicPersistentTileSchedulerILi128ELi128ELi256ELi128ELb1ELb1ELb1ELb0ELb1ELb1EEEEEEEEEvNT_6ParamsE:
	.zero		3584


//--------------------- .nv.constant0._ZN7cutlass13device_kernelIN5flash11enable_sm90INS1_16FlashAttnFwdSm90INS1_25CollectiveMainloopFwdSm90ILi2EN4cute5tupleIJNS5_1CILi1EEES8_S8_EEENS6_IJNS7_ILi128EEENS7_ILi96EEENS7_ILi192EEEEEELi128ENS_6half_tEfNS_4arch4Sm90ELb0ELb1ELb0ELb0ELb0ELb0ELb0ELb1ELb1ELb1ELb1ELb0EEENS1_21CollectiveEpilogueFwdINS6_IJSA_SA_SB_EEES9_SE_SG_Li256ELb0ELb1ELb1ELb0EEENS1_19SingleTileSchedulerILb0ELb1ELb1ELi128EEEEEEEEEvNT_6ParamsE --------------------------
	.section	.nv.constant0._ZN7cutlass13device_kernelIN5flash11enable_sm90INS1_16FlashAttnFwdSm90INS1_25CollectiveMainloopFwdSm90ILi2EN4cute5tupleIJNS5_1CILi1EEES8_S8_EEENS6_IJNS7_ILi128EEENS7_ILi96EEENS7_ILi192EEEEEELi128ENS_6half_tEfNS_4arch4Sm90ELb0ELb1ELb0ELb0ELb0ELb0ELb0ELb1ELb1ELb1ELb1ELb0EEENS1_21CollectiveEpilogueFwdINS6_IJSA_SA_SB_EEES9_SE_SG_Li256ELb0ELb1ELb1ELb0EEENS1_19SingleTileSchedulerILb0ELb1ELb1ELi128EEEEEEEEEvNT_6ParamsE,"a",@progbits
	.sectionflags	@""
	.align	4
.nv.constant0._ZN7cutlass13device_kernelIN5flash11enable_sm90INS1_16FlashAttnFwdSm90INS1_25CollectiveMainloopFwdSm90ILi2EN4cute5tupleIJNS5_1CILi1EEES8_S8_EEENS6_IJNS7_ILi128EEENS7_ILi96EEENS7_ILi192EEEEEELi128ENS_6half_tEfNS_4arch4Sm90ELb0ELb1ELb0ELb0ELb0ELb0ELb0ELb1ELb1ELb1ELb1ELb0EEENS1_21CollectiveEpilogueFwdINS6_IJSA_SA_SB_EEES9_SE_SG_Li256ELb0ELb1ELb1ELb0EEENS1_19SingleTileSchedulerILb0ELb1ELb1ELi128EEEEEEEEEvNT_6ParamsE:
	.zero		3456


//--------------------- .nv.constant0._ZN7cutlass13device_kernelIN5flash11enable_sm90INS1_16FlashAttnFwdSm90INS1_25CollectiveMainloopFwdSm90ILi2EN4cute5tupleIJNS5_1CILi1EEES8_S8_EEENS6_IJNS7_ILi128EEENS7_ILi96EEENS7_ILi192EEEEEELi128ENS_6half_tEfNS_4arch4Sm90ELb0ELb1ELb0ELb1ELb0ELb0ELb0ELb1ELb1ELb1ELb1ELb0EEENS1_21CollectiveEpilogueFwdINS6_IJSA_SA_SB_EEES9_SE_SG_Li256ELb1ELb1ELb1ELb0EEENS1_36VarlenDynamicPersistentTileSchedulerILi128ELi96ELi256ELi128ELb1ELb1ELb1ELb1ELb0ELb1EEEEEEEEEvNT_6ParamsE --------------------------
	.section	.nv.constant0._ZN7cutlass13device_kernelIN5flash11enable_sm90INS1_16FlashAttnFwdSm90INS1_25CollectiveMainloopFwdSm90ILi2EN4cute5tupleIJNS5_1CILi1EEES8_S8_EEENS6_IJNS7_ILi128EEENS7_ILi96EEENS7_ILi192EEEEEELi128ENS_6half_tEfNS_4arch4Sm90ELb0ELb1ELb0ELb1ELb0ELb0ELb0ELb1ELb1ELb1ELb1ELb0EEENS1_21CollectiveEpilogueFwdINS6_IJSA_SA_SB_EEES9_SE_SG_Li256ELb1ELb1ELb1ELb0EEENS1_36VarlenDynamicPersistentTileSchedulerILi128ELi96ELi256ELi128ELb1ELb1ELb1ELb1ELb0ELb1EEEEEEEEEvNT_6ParamsE,"a",@progbits
	.sectionflags	@""
	.align	4
.nv.constant0._ZN7cutlass13device_kernelIN5flash11enable_sm90INS1_16FlashAttnFwdSm90INS1_25CollectiveMainloopFwdSm90ILi2EN4cute5tupleIJNS5_1CILi1EEES8_S8_EEENS6_IJNS7_ILi128EEENS7_ILi96EEENS7_ILi192EEEEEELi128ENS_6half_tEfNS_4arch4Sm90ELb0ELb1ELb0ELb1ELb0ELb0ELb0ELb1ELb1ELb1ELb1ELb0EEENS1_21CollectiveEpilogueFwdINS6_IJSA_SA_SB_EEES9_SE_SG_Li256ELb1ELb1ELb1ELb0EEENS1_36VarlenDynamicPersistentTileSchedulerILi128ELi96ELi256ELi128ELb1ELb1ELb1ELb1ELb0ELb1EEEEEEEEEvNT_6ParamsE:
	.zero		3584


//--------------------- .nv.constant0._ZN7cutlass13device_kernelIN5flash11enable_sm90INS1_16FlashAttnFwdSm90INS1_25CollectiveMainloopFwdSm90ILi2EN4cute5tupleIJNS5_1CILi1EEES8_S8_EEENS6_IJNS7_ILi128EEENS7_ILi96EEENS7_ILi192EEEEEELi128ENS_6half_tEfNS_4arch4Sm90ELb0ELb1ELb0ELb1ELb0ELb1ELb0ELb1ELb1ELb1ELb1ELb0EEENS1_21CollectiveEpilogueFwdINS6_IJSA_SA_SB_EEES9_SE_SG_Li256ELb1ELb1ELb1ELb0EEENS1_36VarlenDynamicPersistentTileSchedulerILi128ELi96ELi256ELi128ELb1ELb1ELb1ELb1ELb0ELb1EEEEEEEEEvNT_6ParamsE --------------------------
	.section	.nv.constant0._ZN7cutlass13device_kernelIN5flash11enable_sm90INS1_16FlashAttnFwdSm90INS1_25CollectiveMainloopFwdSm90ILi2EN4cute5tupleIJNS5_1CILi1EEES8_S8_EEENS6_IJNS7_ILi128EEENS7_ILi96EEENS7_ILi192EEEEEELi128ENS_6half_tEfNS_4arch4Sm90ELb0ELb1ELb0ELb1ELb0ELb1ELb0ELb1ELb1ELb1ELb1ELb0EEENS1_21CollectiveEpilogueFwdINS6_IJSA_SA_SB_EEES9_SE_SG_Li256ELb1ELb1ELb1ELb0EEENS1_36VarlenDynamicPersistentTileSchedulerILi128ELi96ELi256ELi128ELb1ELb1ELb1ELb1ELb0ELb1EEEEEEEEEvNT_6ParamsE,"a",@progbits
	.sectionflags	@""
	.align	4
.nv.constant0._ZN7cutlass13device_kernelIN5flash11enable_sm90INS1_16FlashAttnFwdSm90INS1_25CollectiveMainloopFwdSm90ILi2EN4cute5tupleIJNS5_1CILi1EEES8_S8_EEENS6_IJNS7_ILi128EEENS7_ILi96EEENS7_ILi192EEEEEELi128ENS_6half_tEfNS_4arch4Sm90ELb0ELb1ELb0ELb1ELb0ELb1ELb0ELb1ELb1ELb1ELb1ELb0EEENS1_21CollectiveEpilogueFwdINS6_IJSA_SA_SB_EEES9_SE_SG_Li256ELb1ELb1ELb1ELb0EEENS1_36VarlenDynamicPersistentTileSchedulerILi128ELi96ELi256ELi128ELb1ELb1ELb1ELb1ELb0ELb1EEEEEEEEEvNT_6ParamsE:
	.zero		3584


//--------------------- .nv.constant0._ZN7cutlass13device_kernelIN5flash11enable_sm90INS1_16FlashAttnFwdSm90INS1_25CollectiveMainloopFwdSm90ILi2EN4cute5tupleIJNS5_1CILi1EEES8_S8_EEENS6_IJNS7_ILi128EEESA_NS7_ILi192EEEEEELi128ENS_6half_tEfNS_4arch4Sm90ELb1ELb0ELb0ELb0ELb0ELb0ELb0ELb1ELb1ELb1ELb1ELb0EEENS1_21CollectiveEpilogueFwdINS6_IJSA_SA_SA_EEES9_SD_SF_Li256ELb0ELb1ELb1ELb0EEENS1_19SingleTileSchedulerILb0ELb1ELb1ELi128EEEEEEEEEvNT_6ParamsE --------------------------
	.section	.nv.constant0._ZN7cutlass13device_kernelIN5flash11enable_sm90INS1_16FlashAttnFwdSm90INS1_25CollectiveMainloopFwdSm90ILi2EN4cute5tupleIJNS5_1CILi1EEES8_S8_EEENS6_IJNS7_ILi128EEESA_NS7_ILi192EEEEEELi128ENS_6half_tEfNS_4arch4Sm90ELb1ELb0ELb0ELb0ELb0ELb0ELb0ELb1ELb1ELb1ELb1ELb0EEENS1_21CollectiveEpilogueFwdINS6_IJSA_SA_SA_EEES9_SD_SF_Li256ELb0ELb1ELb1ELb0EEENS1_19SingleTileSchedulerILb0ELb1ELb1ELi128EEEEEEEEEvNT_6ParamsE,"a",@progbits
	.sectionflags	@""
	.align	4
.nv.constant0._ZN7cutlass13device_kernelIN5flash11enable_sm90INS1_16FlashAttnFwdSm90INS1_25CollectiveMainloopFwdSm90ILi2EN4cute5tupleIJNS5_1CILi1EEES8_S8_EEENS6_IJNS7_ILi128EEESA_NS7_ILi192EEEEEELi128ENS_6half_tEfNS_4arch4Sm90ELb1ELb0ELb0ELb0ELb0ELb0ELb0ELb1ELb1ELb1ELb1ELb0EEENS1_21CollectiveEpilogueFwdINS6_IJSA_SA_SA_EEES9_SD_SF_Li256ELb0ELb1ELb1ELb0EEENS1_19SingleTileSchedulerILb0ELb1ELb1ELi128EEEEEEEEEvNT_6ParamsE:
	.zero		3456


//--------------------- .nv.constant0._ZN7cutlass13device_kernelIN5flash11enable_sm90INS1_16FlashAttnFwdSm90INS1_25CollectiveMainloopFwdSm90ILi2EN4cute5tupleIJNS5_1CILi1EEES8_S8_EEENS6_IJNS7_ILi128EEESA_NS7_ILi192EEEEEELi128ENS_6half_tEfNS_4arch4Sm90ELb1ELb0ELb0ELb1ELb0ELb0ELb0ELb1ELb1ELb1ELb1ELb0EEENS1_21CollectiveEpilogueFwdINS6_IJSA_SA_SA_EEES9_SD_SF_Li256ELb1ELb1ELb1ELb0EEENS1_36VarlenDynamicPersistentTileSchedulerILi128ELi128ELi256ELi128ELb1ELb1ELb1ELb1ELb1ELb1EEEEEEEEEvNT_6ParamsE --------------------------
	.section	.nv.constant0._ZN7cutlass13device_kernelIN5flash11enable_sm90INS1_16FlashAttnFwdSm90INS1_25CollectiveMainloopFwdSm90ILi2EN4cute5tupleIJNS5_1CILi1EEES8_S8_EEENS6_IJNS7_ILi128EEESA_NS7_ILi192EEEEEELi128ENS_6half_tEfNS_4arch4Sm90ELb1ELb0ELb0ELb1ELb0ELb0ELb0ELb1ELb1ELb1ELb1ELb0EEENS1_21CollectiveEpilogueFwdINS6_IJSA_SA_SA_EEES9_SD_SF_Li256ELb1ELb1ELb1ELb0EEENS1_36VarlenDynamicPersistentTileSchedulerILi128ELi128ELi256ELi128ELb1ELb1ELb1ELb1ELb1ELb1EEEEEEEEEvNT_6ParamsE,"a",@progbits
	.sectionflags	@""
	.align	4
.nv.constant0._ZN7cutlass13device_kernelIN5flash11enable_sm90INS1_16FlashAttnFwdSm90INS1_25CollectiveMainloopFwdSm90ILi2EN4cute5tupleIJNS5_1CILi1EEES8_S8_EEENS6_IJNS7_ILi128EEESA_NS7_ILi192EEEEEELi128ENS_6half_tEfNS_4arch4Sm90ELb1ELb0ELb0ELb1ELb0ELb0ELb0ELb1ELb1ELb1ELb1ELb0EEENS1_21CollectiveEpilogueFwdINS6_IJSA_SA_SA_EEES9_SD_SF_Li256ELb1ELb1ELb1ELb0EEENS1_36VarlenDynamicPersistentTileSchedulerILi128ELi128ELi256ELi128ELb1ELb1ELb1ELb1ELb1ELb1EEEEEEEEEvNT_6ParamsE:
	.zero		3584


//--------------------- .nv.constant0._ZN7cutlass13device_kernelIN5flash11enable_sm90INS1_16FlashAttnFwdSm90INS1_25CollectiveMainloopFwdSm90ILi2EN4cute5tupleIJNS5_1CILi1EEES8_S8_EEENS6_IJNS7_ILi128EEESA_NS7_ILi192EEEEEELi128ENS_6half_tEfNS_4arch4Sm90ELb1ELb0ELb0ELb1ELb0ELb1ELb0ELb1ELb1ELb1ELb1ELb0EEENS1_21CollectiveEpilogueFwdINS6_IJSA_SA_SA_EEES9_SD_SF_Li256ELb1ELb1ELb1ELb0EEENS1_36VarlenDynamicPersistentTileSchedulerILi128ELi128ELi256ELi128ELb1ELb1ELb1ELb1ELb1ELb1EEEEEEEEEvNT_6ParamsE --------------------------
	.section	.nv.constant0._ZN7cutlass13device_kernelIN5flash11enable_sm90INS1_16FlashAttnFwdSm90INS1_25CollectiveMainloopFwdSm90ILi2EN4cute5tupleIJNS5_1CILi1EEES8_S8_EEENS6_IJNS7_ILi128EEESA_NS7_ILi192EEEEEELi128ENS_6half_tEfNS_4arch4Sm90ELb1ELb0ELb0ELb1ELb0ELb1ELb0ELb1ELb1ELb1ELb1ELb0EEENS1_21CollectiveEpilogueFwdINS6_IJSA_SA_SA_EEES9_SD_SF_Li256ELb1ELb1ELb1ELb0EEENS1_36VarlenDynamicPersistentTileSchedulerILi128ELi128ELi256ELi128ELb1ELb1ELb1ELb1ELb1ELb1EEEEEEEEEvNT_6ParamsE,"a",@progbits
	.sectionflags	@""
	.align	4
.nv.constant0._ZN7cutlass13device_kernelIN5flash11enable_sm90INS1_16FlashAttnFwdSm90INS1_25CollectiveMainloopFwdSm90ILi2EN4cute5tupleIJNS5_1CILi1EEES8_S8_EEENS6_IJNS7_ILi128EEESA_NS7_ILi192EEEEEELi128ENS_6half_tEfNS_4arch4Sm90ELb1ELb0ELb0ELb1ELb0ELb1ELb0ELb1ELb1ELb1ELb1ELb0EEENS1_21CollectiveEpilogueFwdINS6_IJSA_SA_SA_EEES9_SD_SF_Li256ELb1ELb1ELb1ELb0EEENS1_36VarlenDynamicPersistentTileSchedulerILi128ELi128ELi256ELi128ELb1ELb1ELb1ELb1ELb1ELb1EEEEEEEEEvNT_6ParamsE:
	.zero		3584


//--------------------- SYMBOLS --------------------------

	.type		.nv.reservedSmem.offset0,@object
	.size		.nv.reservedSmem.offset0,0x4
